//
// Generated by NVIDIA NVVM Compiler
//
// Compiler Build ID: CL-36424714
// Cuda compilation tools, release 13.0, V13.0.88
// Based on NVVM 20.0.0
//

.version 9.0
.target sm_100
.address_size 64

	// .globl	_Z16compute_clustersPKfS0_iiiPiPj
.const .align 4 .f32 DEVICE_INF = 0f7F7FFFFF;
.extern .shared .align 16 .b8 sharedMem[];
.extern .shared .align 16 .b8 shm[];

.visible .entry _Z16compute_clustersPKfS0_iiiPiPj(
	.param .u64 .ptr .align 1 _Z16compute_clustersPKfS0_iiiPiPj_param_0,
	.param .u64 .ptr .align 1 _Z16compute_clustersPKfS0_iiiPiPj_param_1,
	.param .u32 _Z16compute_clustersPKfS0_iiiPiPj_param_2,
	.param .u32 _Z16compute_clustersPKfS0_iiiPiPj_param_3,
	.param .u32 _Z16compute_clustersPKfS0_iiiPiPj_param_4,
	.param .u64 .ptr .align 1 _Z16compute_clustersPKfS0_iiiPiPj_param_5,
	.param .u64 .ptr .align 1 _Z16compute_clustersPKfS0_iiiPiPj_param_6
)
{
	.reg .pred 	%p<35>;
	.reg .b16 	%rs<6>;
	.reg .b32 	%r<154>;
	.reg .b32 	%f<123>;
	.reg .b64 	%rd<91>;

	ld.param.u64 	%rd10, [_Z16compute_clustersPKfS0_iiiPiPj_param_0];
	ld.param.u64 	%rd11, [_Z16compute_clustersPKfS0_iiiPiPj_param_1];
	ld.param.u32 	%r62, [_Z16compute_clustersPKfS0_iiiPiPj_param_2];
	ld.param.u32 	%r63, [_Z16compute_clustersPKfS0_iiiPiPj_param_3];
	ld.param.u32 	%r64, [_Z16compute_clustersPKfS0_iiiPiPj_param_4];
	ld.param.u64 	%rd9, [_Z16compute_clustersPKfS0_iiiPiPj_param_6];
	cvta.to.global.u64 	%rd1, %rd11;
	cvta.to.global.u64 	%rd2, %rd10;
	mov.u32 	%r153, %ntid.x;
	mov.u32 	%r65, sharedMem;
	add.s32 	%r2, %r65, %r153;
	mov.u32 	%r3, %tid.x;
	setp.ge.u32 	%p1, %r3, %r63;
	setp.lt.s32 	%p2, %r64, 1;
	or.pred  	%p3, %p1, %p2;
	@%p3 bra 	$L__BB0_13;
	mul.lo.s32 	%r4, %r64, %r3;
	and.b32  	%r5, %r64, 15;
	setp.lt.u32 	%p4, %r64, 16;
	mov.b32 	%r133, 0;
	@%p4 bra 	$L__BB0_4;
	and.b32  	%r133, %r64, 2147483632;
	mov.b32 	%r131, 0;
$L__BB0_3:
	.pragma "nounroll";
	add.s32 	%r68, %r131, %r4;
	mul.wide.u32 	%rd12, %r68, 4;
	add.s64 	%rd13, %rd1, %rd12;
	ld.global.f32 	%f21, [%rd13];
	shl.b32 	%r69, %r68, 2;
	add.s32 	%r70, %r2, %r69;
	st.shared.f32 	[%r70], %f21;
	add.s32 	%r71, %r68, 1;
	mul.wide.u32 	%rd14, %r71, 4;
	add.s64 	%rd15, %rd1, %rd14;
	ld.global.f32 	%f22, [%rd15];
	st.shared.f32 	[%r70+4], %f22;
	add.s32 	%r72, %r68, 2;
	mul.wide.u32 	%rd16, %r72, 4;
	add.s64 	%rd17, %rd1, %rd16;
	ld.global.f32 	%f23, [%rd17];
	st.shared.f32 	[%r70+8], %f23;
	add.s32 	%r73, %r68, 3;
	mul.wide.u32 	%rd18, %r73, 4;
	add.s64 	%rd19, %rd1, %rd18;
	ld.global.f32 	%f24, [%rd19];
	st.shared.f32 	[%r70+12], %f24;
	add.s32 	%r74, %r68, 4;
	mul.wide.u32 	%rd20, %r74, 4;
	add.s64 	%rd21, %rd1, %rd20;
	ld.global.f32 	%f25, [%rd21];
	st.shared.f32 	[%r70+16], %f25;
	add.s32 	%r75, %r68, 5;
	mul.wide.u32 	%rd22, %r75, 4;
	add.s64 	%rd23, %rd1, %rd22;
	ld.global.f32 	%f26, [%rd23];
	st.shared.f32 	[%r70+20], %f26;
	add.s32 	%r76, %r68, 6;
	mul.wide.u32 	%rd24, %r76, 4;
	add.s64 	%rd25, %rd1, %rd24;
	ld.global.f32 	%f27, [%rd25];
	st.shared.f32 	[%r70+24], %f27;
	add.s32 	%r77, %r68, 7;
	mul.wide.u32 	%rd26, %r77, 4;
	add.s64 	%rd27, %rd1, %rd26;
	ld.global.f32 	%f28, [%rd27];
	st.shared.f32 	[%r70+28], %f28;
	add.s32 	%r78, %r68, 8;
	mul.wide.u32 	%rd28, %r78, 4;
	add.s64 	%rd29, %rd1, %rd28;
	ld.global.f32 	%f29, [%rd29];
	st.shared.f32 	[%r70+32], %f29;
	add.s32 	%r79, %r68, 9;
	mul.wide.u32 	%rd30, %r79, 4;
	add.s64 	%rd31, %rd1, %rd30;
	ld.global.f32 	%f30, [%rd31];
	st.shared.f32 	[%r70+36], %f30;
	add.s32 	%r80, %r68, 10;
	mul.wide.u32 	%rd32, %r80, 4;
	add.s64 	%rd33, %rd1, %rd32;
	ld.global.f32 	%f31, [%rd33];
	st.shared.f32 	[%r70+40], %f31;
	add.s32 	%r81, %r68, 11;
	mul.wide.u32 	%rd34, %r81, 4;
	add.s64 	%rd35, %rd1, %rd34;
	ld.global.f32 	%f32, [%rd35];
	st.shared.f32 	[%r70+44], %f32;
	add.s32 	%r82, %r68, 12;
	mul.wide.u32 	%rd36, %r82, 4;
	add.s64 	%rd37, %rd1, %rd36;
	ld.global.f32 	%f33, [%rd37];
	st.shared.f32 	[%r70+48], %f33;
	add.s32 	%r83, %r68, 13;
	mul.wide.u32 	%rd38, %r83, 4;
	add.s64 	%rd39, %rd1, %rd38;
	ld.global.f32 	%f34, [%rd39];
	st.shared.f32 	[%r70+52], %f34;
	add.s32 	%r84, %r68, 14;
	mul.wide.u32 	%rd40, %r84, 4;
	add.s64 	%rd41, %rd1, %rd40;
	ld.global.f32 	%f35, [%rd41];
	st.shared.f32 	[%r70+56], %f35;
	add.s32 	%r85, %r68, 15;
	mul.wide.u32 	%rd42, %r85, 4;
	add.s64 	%rd43, %rd1, %rd42;
	ld.global.f32 	%f36, [%rd43];
	st.shared.f32 	[%r70+60], %f36;
	add.s32 	%r131, %r131, 16;
	setp.ne.s32 	%p5, %r131, %r133;
	@%p5 bra 	$L__BB0_3;
$L__BB0_4:
	setp.eq.s32 	%p6, %r5, 0;
	@%p6 bra 	$L__BB0_13;
	and.b32  	%r10, %r64, 7;
	setp.lt.u32 	%p7, %r5, 8;
	@%p7 bra 	$L__BB0_7;
	add.s32 	%r86, %r133, %r4;
	mul.wide.u32 	%rd44, %r86, 4;
	add.s64 	%rd45, %rd1, %rd44;
	ld.global.f32 	%f37, [%rd45];
	shl.b32 	%r87, %r86, 2;
	add.s32 	%r88, %r2, %r87;
	st.shared.f32 	[%r88], %f37;
	add.s32 	%r89, %r86, 1;
	mul.wide.u32 	%rd46, %r89, 4;
	add.s64 	%rd47, %rd1, %rd46;
	ld.global.f32 	%f38, [%rd47];
	st.shared.f32 	[%r88+4], %f38;
	add.s32 	%r90, %r86, 2;
	mul.wide.u32 	%rd48, %r90, 4;
	add.s64 	%rd49, %rd1, %rd48;
	ld.global.f32 	%f39, [%rd49];
	st.shared.f32 	[%r88+8], %f39;
	add.s32 	%r91, %r86, 3;
	mul.wide.u32 	%rd50, %r91, 4;
	add.s64 	%rd51, %rd1, %rd50;
	ld.global.f32 	%f40, [%rd51];
	st.shared.f32 	[%r88+12], %f40;
	add.s32 	%r92, %r86, 4;
	mul.wide.u32 	%rd52, %r92, 4;
	add.s64 	%rd53, %rd1, %rd52;
	ld.global.f32 	%f41, [%rd53];
	st.shared.f32 	[%r88+16], %f41;
	add.s32 	%r93, %r86, 5;
	mul.wide.u32 	%rd54, %r93, 4;
	add.s64 	%rd55, %rd1, %rd54;
	ld.global.f32 	%f42, [%rd55];
	st.shared.f32 	[%r88+20], %f42;
	add.s32 	%r94, %r86, 6;
	mul.wide.u32 	%rd56, %r94, 4;
	add.s64 	%rd57, %rd1, %rd56;
	ld.global.f32 	%f43, [%rd57];
	st.shared.f32 	[%r88+24], %f43;
	add.s32 	%r95, %r86, 7;
	mul.wide.u32 	%rd58, %r95, 4;
	add.s64 	%rd59, %rd1, %rd58;
	ld.global.f32 	%f44, [%rd59];
	st.shared.f32 	[%r88+28], %f44;
	add.s32 	%r133, %r133, 8;
$L__BB0_7:
	setp.eq.s32 	%p8, %r10, 0;
	@%p8 bra 	$L__BB0_13;
	and.b32  	%r13, %r64, 3;
	setp.lt.u32 	%p9, %r10, 4;
	@%p9 bra 	$L__BB0_10;
	add.s32 	%r96, %r133, %r4;
	mul.wide.u32 	%rd60, %r96, 4;
	add.s64 	%rd61, %rd1, %rd60;
	ld.global.f32 	%f45, [%rd61];
	shl.b32 	%r97, %r96, 2;
	add.s32 	%r98, %r2, %r97;
	st.shared.f32 	[%r98], %f45;
	add.s32 	%r99, %r96, 1;
	mul.wide.u32 	%rd62, %r99, 4;
	add.s64 	%rd63, %rd1, %rd62;
	ld.global.f32 	%f46, [%rd63];
	st.shared.f32 	[%r98+4], %f46;
	add.s32 	%r100, %r96, 2;
	mul.wide.u32 	%rd64, %r100, 4;
	add.s64 	%rd65, %rd1, %rd64;
	ld.global.f32 	%f47, [%rd65];
	st.shared.f32 	[%r98+8], %f47;
	add.s32 	%r101, %r96, 3;
	mul.wide.u32 	%rd66, %r101, 4;
	add.s64 	%rd67, %rd1, %rd66;
	ld.global.f32 	%f48, [%rd67];
	st.shared.f32 	[%r98+12], %f48;
	add.s32 	%r133, %r133, 4;
$L__BB0_10:
	setp.eq.s32 	%p10, %r13, 0;
	@%p10 bra 	$L__BB0_13;
	mov.b32 	%r136, 0;
$L__BB0_12:
	.pragma "nounroll";
	add.s32 	%r103, %r133, %r4;
	mul.wide.u32 	%rd68, %r103, 4;
	add.s64 	%rd69, %rd1, %rd68;
	ld.global.f32 	%f49, [%rd69];
	shl.b32 	%r104, %r103, 2;
	add.s32 	%r105, %r2, %r104;
	st.shared.f32 	[%r105], %f49;
	add.s32 	%r133, %r133, 1;
	add.s32 	%r136, %r136, 1;
	setp.ne.s32 	%p11, %r136, %r13;
	@%p11 bra 	$L__BB0_12;
$L__BB0_13:
	add.s32 	%r20, %r65, %r3;
	mov.b16 	%rs1, 0;
	st.shared.u8 	[%r20], %rs1;
	bar.sync 	0;
	mov.u32 	%r21, %ctaid.x;
	mad.lo.s32 	%r22, %r21, %r153, %r3;
	setp.ge.s32 	%p12, %r22, %r62;
	@%p12 bra 	$L__BB0_43;
	setp.lt.s32 	%p13, %r63, 1;
	mov.b32 	%r152, 0;
	@%p13 bra 	$L__BB0_35;
	setp.lt.s32 	%p14, %r64, 1;
	ld.const.f32 	%f121, [DEVICE_INF];
	mul.lo.s32 	%r108, %r64, %r22;
	cvt.s64.s32 	%rd3, %r108;
	@%p14 bra 	$L__BB0_29;
	and.b32  	%r23, %r64, 7;
	and.b32  	%r24, %r64, 3;
	and.b32  	%r25, %r64, 2147483640;
	and.b32  	%r26, %r64, 1;
	neg.s32 	%r27, %r25;
	shl.b32 	%r28, %r64, 2;
	mov.b32 	%r137, 0;
	shl.b64 	%rd70, %rd3, 2;
	add.s64 	%rd71, %rd70, %rd2;
	add.s64 	%rd4, %rd71, 16;
	mov.u32 	%r152, %r137;
$L__BB0_17:
	setp.lt.u32 	%p21, %r64, 8;
	mul.lo.s32 	%r31, %r137, %r64;
	mov.f32 	%f119, 0f00000000;
	mov.b32 	%r142, 0;
	@%p21 bra 	$L__BB0_20;
	mov.u32 	%r115, sharedMem;
	add.s32 	%r116, %r153, %r115;
	mad.lo.s32 	%r117, %r28, %r137, %r116;
	add.s32 	%r139, %r117, 16;
	mov.f32 	%f119, 0f00000000;
	mov.u64 	%rd90, %rd4;
	mov.u32 	%r140, %r27;
$L__BB0_19:
	.pragma "nounroll";
	ld.global.f32 	%f53, [%rd90+-16];
	ld.shared.f32 	%f54, [%r139+-16];
	sub.f32 	%f55, %f53, %f54;
	fma.rn.f32 	%f56, %f55, %f55, %f119;
	ld.global.f32 	%f57, [%rd90+-12];
	ld.shared.f32 	%f58, [%r139+-12];
	sub.f32 	%f59, %f57, %f58;
	fma.rn.f32 	%f60, %f59, %f59, %f56;
	ld.global.f32 	%f61, [%rd90+-8];
	ld.shared.f32 	%f62, [%r139+-8];
	sub.f32 	%f63, %f61, %f62;
	fma.rn.f32 	%f64, %f63, %f63, %f60;
	ld.global.f32 	%f65, [%rd90+-4];
	ld.shared.f32 	%f66, [%r139+-4];
	sub.f32 	%f67, %f65, %f66;
	fma.rn.f32 	%f68, %f67, %f67, %f64;
	ld.global.f32 	%f69, [%rd90];
	ld.shared.f32 	%f70, [%r139];
	sub.f32 	%f71, %f69, %f70;
	fma.rn.f32 	%f72, %f71, %f71, %f68;
	ld.global.f32 	%f73, [%rd90+4];
	ld.shared.f32 	%f74, [%r139+4];
	sub.f32 	%f75, %f73, %f74;
	fma.rn.f32 	%f76, %f75, %f75, %f72;
	ld.global.f32 	%f77, [%rd90+8];
	ld.shared.f32 	%f78, [%r139+8];
	sub.f32 	%f79, %f77, %f78;
	fma.rn.f32 	%f80, %f79, %f79, %f76;
	ld.global.f32 	%f81, [%rd90+12];
	ld.shared.f32 	%f82, [%r139+12];
	sub.f32 	%f83, %f81, %f82;
	fma.rn.f32 	%f119, %f83, %f83, %f80;
	add.s32 	%r140, %r140, 8;
	add.s64 	%rd90, %rd90, 32;
	add.s32 	%r139, %r139, 32;
	setp.ne.s32 	%p22, %r140, 0;
	mov.u32 	%r142, %r25;
	@%p22 bra 	$L__BB0_19;
$L__BB0_20:
	setp.eq.s32 	%p23, %r23, 0;
	@%p23 bra 	$L__BB0_28;
	add.s32 	%r118, %r23, -1;
	setp.lt.u32 	%p24, %r118, 3;
	@%p24 bra 	$L__BB0_23;
	cvt.u64.u32 	%rd72, %r142;
	add.s64 	%rd73, %rd72, %rd3;
	shl.b64 	%rd74, %rd73, 2;
	add.s64 	%rd75, %rd2, %rd74;
	ld.global.f32 	%f85, [%rd75];
	add.s32 	%r119, %r142, %r31;
	shl.b32 	%r120, %r119, 2;
	add.s32 	%r121, %r2, %r120;
	ld.shared.f32 	%f86, [%r121];
	sub.f32 	%f87, %f85, %f86;
	fma.rn.f32 	%f88, %f87, %f87, %f119;
	ld.global.f32 	%f89, [%rd75+4];
	ld.shared.f32 	%f90, [%r121+4];
	sub.f32 	%f91, %f89, %f90;
	fma.rn.f32 	%f92, %f91, %f91, %f88;
	ld.global.f32 	%f93, [%rd75+8];
	ld.shared.f32 	%f94, [%r121+8];
	sub.f32 	%f95, %f93, %f94;
	fma.rn.f32 	%f96, %f95, %f95, %f92;
	ld.global.f32 	%f97, [%rd75+12];
	ld.shared.f32 	%f98, [%r121+12];
	sub.f32 	%f99, %f97, %f98;
	fma.rn.f32 	%f119, %f99, %f99, %f96;
	add.s32 	%r142, %r142, 4;
$L__BB0_23:
	setp.eq.s32 	%p25, %r24, 0;
	@%p25 bra 	$L__BB0_28;
	setp.eq.s32 	%p26, %r24, 1;
	@%p26 bra 	$L__BB0_26;
	cvt.u64.u32 	%rd76, %r142;
	add.s64 	%rd77, %rd76, %rd3;
	shl.b64 	%rd78, %rd77, 2;
	add.s64 	%rd79, %rd2, %rd78;
	ld.global.f32 	%f101, [%rd79];
	add.s32 	%r122, %r142, %r31;
	shl.b32 	%r123, %r122, 2;
	add.s32 	%r124, %r2, %r123;
	ld.shared.f32 	%f102, [%r124];
	sub.f32 	%f103, %f101, %f102;
	fma.rn.f32 	%f104, %f103, %f103, %f119;
	ld.global.f32 	%f105, [%rd79+4];
	ld.shared.f32 	%f106, [%r124+4];
	sub.f32 	%f107, %f105, %f106;
	fma.rn.f32 	%f119, %f107, %f107, %f104;
	add.s32 	%r142, %r142, 2;
$L__BB0_26:
	setp.eq.s32 	%p27, %r26, 0;
	@%p27 bra 	$L__BB0_28;
	cvt.u64.u32 	%rd80, %r142;
	add.s64 	%rd81, %rd80, %rd3;
	shl.b64 	%rd82, %rd81, 2;
	add.s64 	%rd83, %rd2, %rd82;
	ld.global.f32 	%f108, [%rd83];
	add.s32 	%r125, %r142, %r31;
	shl.b32 	%r126, %r125, 2;
	add.s32 	%r127, %r2, %r126;
	ld.shared.f32 	%f109, [%r127];
	sub.f32 	%f110, %f108, %f109;
	fma.rn.f32 	%f119, %f110, %f110, %f119;
$L__BB0_28:
	setp.lt.f32 	%p28, %f119, %f121;
	selp.f32 	%f121, %f119, %f121, %p28;
	selp.b32 	%r152, %r137, %r152, %p28;
	add.s32 	%r137, %r137, 1;
	setp.eq.s32 	%p29, %r137, %r63;
	@%p29 bra 	$L__BB0_35;
	bra.uni 	$L__BB0_17;
$L__BB0_29:
	and.b32  	%r44, %r63, 3;
	setp.lt.u32 	%p15, %r63, 4;
	mov.b32 	%r149, 0;
	mov.u32 	%r152, %r149;
	@%p15 bra 	$L__BB0_32;
	and.b32  	%r149, %r63, 2147483644;
	mov.b32 	%r144, 0;
	mov.u32 	%r152, %r144;
$L__BB0_31:
	setp.gt.f32 	%p16, %f121, 0f00000000;
	selp.f32 	%f121, 0f00000000, %f121, %p16;
	selp.b32 	%r152, %r144, %r152, %p16;
	add.s32 	%r144, %r144, 4;
	setp.ne.s32 	%p17, %r144, %r149;
	@%p17 bra 	$L__BB0_31;
$L__BB0_32:
	setp.eq.s32 	%p18, %r44, 0;
	@%p18 bra 	$L__BB0_35;
	mov.b32 	%r151, 0;
$L__BB0_34:
	.pragma "nounroll";
	setp.gt.f32 	%p19, %f121, 0f00000000;
	selp.f32 	%f121, 0f00000000, %f121, %p19;
	selp.b32 	%r152, %r149, %r152, %p19;
	add.s32 	%r149, %r149, 1;
	add.s32 	%r151, %r151, 1;
	setp.ne.s32 	%p20, %r151, %r44;
	@%p20 bra 	$L__BB0_34;
$L__BB0_35:
	ld.param.u64 	%rd89, [_Z16compute_clustersPKfS0_iiiPiPj_param_5];
	cvta.to.global.u64 	%rd84, %rd89;
	mul.wide.s32 	%rd85, %r22, 4;
	add.s64 	%rd7, %rd84, %rd85;
	ld.global.u32 	%r128, [%rd7];
	setp.eq.s32 	%p30, %r128, %r152;
	@%p30 bra 	$L__BB0_37;
	st.global.u32 	[%rd7], %r152;
	mov.b16 	%rs2, 1;
	st.shared.u8 	[%r20], %rs2;
$L__BB0_37:
	bar.sync 	0;
	setp.lt.u32 	%p31, %r153, 2;
	@%p31 bra 	$L__BB0_41;
$L__BB0_38:
	shr.u32 	%r61, %r153, 1;
	setp.ge.u32 	%p32, %r3, %r61;
	@%p32 bra 	$L__BB0_40;
	add.s32 	%r129, %r20, %r61;
	ld.shared.u8 	%rs3, [%r129];
	ld.shared.u8 	%rs4, [%r20];
	add.s16 	%rs5, %rs4, %rs3;
	st.shared.u8 	[%r20], %rs5;
$L__BB0_40:
	bar.sync 	0;
	setp.gt.u32 	%p33, %r153, 3;
	mov.u32 	%r153, %r61;
	@%p33 bra 	$L__BB0_38;
$L__BB0_41:
	setp.ne.s32 	%p34, %r3, 0;
	@%p34 bra 	$L__BB0_43;
	ld.shared.u8 	%r130, [sharedMem];
	cvta.to.global.u64 	%rd86, %rd9;
	mul.wide.u32 	%rd87, %r21, 4;
	add.s64 	%rd88, %rd86, %rd87;
	st.global.u32 	[%rd88], %r130;
$L__BB0_43:
	ret;

}
	// .globl	_Z13compute_deltaPKjiPj
.visible .entry _Z13compute_deltaPKjiPj(
	.param .u64 .ptr .align 1 _Z13compute_deltaPKjiPj_param_0,
	.param .u32 _Z13compute_deltaPKjiPj_param_1,
	.param .u64 .ptr .align 1 _Z13compute_deltaPKjiPj_param_2
)
{
	.reg .pred 	%p<8>;
	.reg .b32 	%r<28>;
	.reg .b64 	%rd<7>;

	ld.param.u64 	%rd2, [_Z13compute_deltaPKjiPj_param_0];
	ld.param.u32 	%r12, [_Z13compute_deltaPKjiPj_param_1];
	ld.param.u64 	%rd3, [_Z13compute_deltaPKjiPj_param_2];
	mov.u32 	%r1, %tid.x;
	setp.ge.s32 	%p1, %r1, %r12;
	mov.b32 	%r26, 0;
	@%p1 bra 	$L__BB1_3;
	mov.u32 	%r2, %ntid.x;
	cvta.to.global.u64 	%rd1, %rd2;
	mov.b32 	%r26, 0;
	mov.u32 	%r24, %r1;
$L__BB1_2:
	mul.wide.s32 	%rd4, %r24, 4;
	add.s64 	%rd5, %rd1, %rd4;
	ld.global.u32 	%r15, [%rd5];
	add.s32 	%r26, %r15, %r26;
	add.s32 	%r24, %r24, %r2;
	setp.lt.s32 	%p2, %r24, %r12;
	@%p2 bra 	$L__BB1_2;
$L__BB1_3:
	setp.ge.s32 	%p3, %r1, %r12;
	shl.b32 	%r16, %r1, 2;
	mov.u32 	%r17, shm;
	add.s32 	%r8, %r17, %r16;
	st.shared.u32 	[%r8], %r26;
	bar.sync 	0;
	@%p3 bra 	$L__BB1_10;
	mov.u32 	%r27, %ntid.x;
	setp.lt.u32 	%p4, %r27, 2;
	@%p4 bra 	$L__BB1_8;
$L__BB1_5:
	shr.u32 	%r11, %r27, 1;
	setp.ge.u32 	%p5, %r1, %r11;
	@%p5 bra 	$L__BB1_7;
	shl.b32 	%r18, %r11, 2;
	add.s32 	%r19, %r8, %r18;
	ld.shared.u32 	%r20, [%r19];
	ld.shared.u32 	%r21, [%r8];
	add.s32 	%r22, %r21, %r20;
	st.shared.u32 	[%r8], %r22;
$L__BB1_7:
	bar.sync 	0;
	setp.gt.u32 	%p6, %r27, 3;
	mov.u32 	%r27, %r11;
	@%p6 bra 	$L__BB1_5;
$L__BB1_8:
	setp.ne.s32 	%p7, %r1, 0;
	@%p7 bra 	$L__BB1_10;
	ld.shared.u32 	%r23, [shm];
	cvta.to.global.u64 	%rd6, %rd3;
	st.global.u32 	[%rd6], %r23;
$L__BB1_10:
	ret;

}


// ===== COMPILED SASS (sm_100) =====

	.target	sm_100

	.elftype	@"ET_EXEC"


//--------------------- .note.nv.tkinfo           --------------------------
	.section	.note.nv.tkinfo,"",@"SHT_NOTE"
	.sectionflags	@"SHF_NOTE_NV_TKINFO"
	.tkinfo
        /*0018*/ 	.word	0x00000002
        /*0030*/ 	.string	""
        /*0030*/ 	.string	"ptxas"
        /*0030*/ 	.string	"Cuda compilation tools, release 13.0, V13.0.88"
        /*0030*/ 	.string	"Build cuda_13.0.r13.0/compiler.36424714_0"
        /*0030*/ 	.string	"-arch sm_100 -m 64 "



//--------------------- .note.nv.cuinfo           --------------------------
	.section	.note.nv.cuinfo,"",@"SHT_NOTE"
	.sectionflags	@"SHF_NOTE_NV_CUINFO"
        /*0018*/ 	.short	0x0002
        /*001a*/ 	.short	0x0064
        /*001c*/ 	.short	0x0082
	.zero		2


//--------------------- .nv.info                  --------------------------
	.section	.nv.info,"",@"SHT_CUDA_INFO"
	.align	4


	//----- nvinfo : EIATTR_REGCOUNT
	.align		4
        /*0000*/ 	.byte	0x04, 0x2f
        /*0002*/ 	.short	(.L_2 - .L_1)
	.align		4
.L_1:
        /*0004*/ 	.word	index@(_Z16compute_clustersPKfS0_iiiPiPj)
        /*0008*/ 	.word	0x00000020


	//----- nvinfo : EIATTR_FRAME_SIZE
	.align		4
.L_2:
        /*000c*/ 	.byte	0x04, 0x11
        /*000e*/ 	.short	(.L_4 - .L_3)
	.align		4
.L_3:
        /*0010*/ 	.word	index@(_Z16compute_clustersPKfS0_iiiPiPj)
        /*0014*/ 	.word	0x00000000


	//----- nvinfo : EIATTR_REGCOUNT
	.align		4
.L_4:
        /*0018*/ 	.byte	0x04, 0x2f
        /*001a*/ 	.short	(.L_6 - .L_5)
	.align		4
.L_5:
        /*001c*/ 	.word	index@(_Z13compute_deltaPKjiPj)
        /*0020*/ 	.word	0x0000000b


	//----- nvinfo : EIATTR_FRAME_SIZE
	.align		4
.L_6:
        /*0024*/ 	.byte	0x04, 0x11
        /*0026*/ 	.short	(.L_8 - .L_7)
	.align		4
.L_7:
        /*0028*/ 	.word	index@(_Z13compute_deltaPKjiPj)
        /*002c*/ 	.word	0x00000000


	//----- nvinfo : EIATTR_MIN_STACK_SIZE
	.align		4
.L_8:
        /*0030*/ 	.byte	0x04, 0x12
        /*0032*/ 	.short	(.L_10 - .L_9)
	.align		4
.L_9:
        /*0034*/ 	.word	index@(_Z13compute_deltaPKjiPj)
        /*0038*/ 	.word	0x00000000


	//----- nvinfo : EIATTR_MIN_STACK_SIZE
	.align		4
.L_10:
        /*003c*/ 	.byte	0x04, 0x12
        /*003e*/ 	.short	(.L_12 - .L_11)
	.align		4
.L_11:
        /*0040*/ 	.word	index@(_Z16compute_clustersPKfS0_iiiPiPj)
        /*0044*/ 	.word	0x00000000
.L_12:


//--------------------- .nv.compat                --------------------------
	.section	.nv.compat,"",@"SHT_CUDA_COMPAT_INFO"
	.align	4
        /*0000*/ 	.byte	0x02, 0x09, 0x00, 0x00, 0x02, 0x02, 0x01, 0x00, 0x02, 0x05, 0x05, 0x00, 0x03, 0x07, 0x01, 0x01
        /*0010*/ 	.byte	0x02, 0x03, 0x00, 0x00, 0x02, 0x06, 0x01, 0x00, 0x04, 0x0b, 0x08, 0x00, 0x09, 0x00, 0x00, 0x00
        /*0020*/ 	.byte	0x00, 0x00, 0x00, 0x00


//--------------------- .nv.info._Z13compute_deltaPKjiPj --------------------------
	.section	.nv.info._Z13compute_deltaPKjiPj,"",@"SHT_CUDA_INFO"
	.sectionflags	@""
	.align	4


	//----- nvinfo : EIATTR_CUDA_API_VERSION
	.align		4
        /*0000*/ 	.byte	0x04, 0x37
        /*0002*/ 	.short	(.L_14 - .L_13)
.L_13:
        /*0004*/ 	.word	0x00000082


	//----- nvinfo : EIATTR_KPARAM_INFO
	.align		4
.L_14:
        /*0008*/ 	.byte	0x04, 0x17
        /*000a*/ 	.short	(.L_16 - .L_15)
.L_15:
        /*000c*/ 	.word	0x00000000
        /*0010*/ 	.short	0x0002
        /*0012*/ 	.short	0x0010
        /*0014*/ 	.byte	0x00, 0xf5, 0x21, 0x00


	//----- nvinfo : EIATTR_KPARAM_INFO
	.align		4
.L_16:
        /*0018*/ 	.byte	0x04, 0x17
        /*001a*/ 	.short	(.L_18 - .L_17)
.L_17:
        /*001c*/ 	.word	0x00000000
        /*0020*/ 	.short	0x0001
        /*0022*/ 	.short	0x0008
        /*0024*/ 	.byte	0x00, 0xf0, 0x11, 0x00


	//----- nvinfo : EIATTR_KPARAM_INFO
	.align		4
.L_18:
        /*0028*/ 	.byte	0x04, 0x17
        /*002a*/ 	.short	(.L_20 - .L_19)
.L_19:
        /*002c*/ 	.word	0x00000000
        /*0030*/ 	.short	0x0000
        /*0032*/ 	.short	0x0000
        /*0034*/ 	.byte	0x00, 0xf5, 0x21, 0x00


	//----- nvinfo : EIATTR_SPARSE_MMA_MASK
	.align		4
.L_20:
        /*0038*/ 	.byte	0x03, 0x50
        /*003a*/ 	.short	0x0000


	//----- nvinfo : EIATTR_MAXREG_COUNT
	.align		4
        /*003c*/ 	.byte	0x03, 0x1b
        /*003e*/ 	.short	0x00ff


	//----- nvinfo : EIATTR_NUM_BARRIERS
	.align		4
        /*0040*/ 	.byte	0x02, 0x4c
        /*0042*/ 	.byte	0x01
	.zero		1


	//----- nvinfo : EIATTR_MERCURY_ISA_VERSION
	.align		4
        /*0044*/ 	.byte	0x03, 0x5f
        /*0046*/ 	.short	0x0101


	//----- nvinfo : EIATTR_VRC_CTA_INIT_COUNT
	.align		4
        /*0048*/ 	.byte	0x02, 0x4a
	.zero		1
	.zero		1


	//----- nvinfo : EIATTR_EXIT_INSTR_OFFSETS
	.align		4
        /*004c*/ 	.byte	0x04, 0x1c
        /*004e*/ 	.short	(.L_22 - .L_21)


	//   ....[0]....
.L_21:
        /*0050*/ 	.word	0x00000190


	//   ....[1]....
        /*0054*/ 	.word	0x000002a0


	//   ....[2]....
        /*0058*/ 	.word	0x00000310


	//----- nvinfo : EIATTR_CRS_STACK_SIZE
	.align		4
.L_22:
        /*005c*/ 	.byte	0x04, 0x1e
        /*005e*/ 	.short	(.L_24 - .L_23)
.L_23:
        /*0060*/ 	.word	0x00000000


	//----- nvinfo : EIATTR_CBANK_PARAM_SIZE
	.align		4
.L_24:
        /*0064*/ 	.byte	0x03, 0x19
        /*0066*/ 	.short	0x0018


	//----- nvinfo : EIATTR_PARAM_CBANK
	.align		4
        /*0068*/ 	.byte	0x04, 0x0a
        /*006a*/ 	.short	(.L_26 - .L_25)
	.align		4
.L_25:
        /*006c*/ 	.word	index@(.nv.constant0._Z13compute_deltaPKjiPj)
        /*0070*/ 	.short	0x0380
        /*0072*/ 	.short	0x0018


	//----- nvinfo : EIATTR_SW_WAR
	.align		4
.L_26:
        /*0074*/ 	.byte	0x04, 0x36
        /*0076*/ 	.short	(.L_28 - .L_27)
.L_27:
        /*0078*/ 	.word	0x00000008
.L_28:


//--------------------- .nv.info._Z16compute_clustersPKfS0_iiiPiPj --------------------------
	.section	.nv.info._Z16compute_clustersPKfS0_iiiPiPj,"",@"SHT_CUDA_INFO"
	.sectionflags	@""
	.align	4


	//----- nvinfo : EIATTR_CUDA_API_VERSION
	.align		4
        /*0000*/ 	.byte	0x04, 0x37
        /*0002*/ 	.short	(.L_30 - .L_29)
.L_29:
        /*0004*/ 	.word	0x00000082


	//----- nvinfo : EIATTR_KPARAM_INFO
	.align		4
.L_30:
        /*0008*/ 	.byte	0x04, 0x17
        /*000a*/ 	.short	(.L_32 - .L_31)
.L_31:
        /*000c*/ 	.word	0x00000000
        /*0010*/ 	.short	0x0006
        /*0012*/ 	.short	0x0028
        /*0014*/ 	.byte	0x00, 0xf5, 0x21, 0x00


	//----- nvinfo : EIATTR_KPARAM_INFO
	.align		4
.L_32:
        /*0018*/ 	.byte	0x04, 0x17
        /*001a*/ 	.short	(.L_34 - .L_33)
.L_33:
        /*001c*/ 	.word	0x00000000
        /*0020*/ 	.short	0x0005
        /*0022*/ 	.short	0x0020
        /*0024*/ 	.byte	0x00, 0xf5, 0x21, 0x00


	//----- nvinfo : EIATTR_KPARAM_INFO
	.align		4
.L_34:
        /*0028*/ 	.byte	0x04, 0x17
        /*002a*/ 	.short	(.L_36 - .L_35)
.L_35:
        /*002c*/ 	.word	0x00000000
        /*0030*/ 	.short	0x0004
        /*0032*/ 	.short	0x0018
        /*0034*/ 	.byte	0x00, 0xf0, 0x11, 0x00


	//----- nvinfo : EIATTR_KPARAM_INFO
	.align		4
.L_36:
        /*0038*/ 	.byte	0x04, 0x17
        /*003a*/ 	.short	(.L_38 - .L_37)
.L_37:
        /*003c*/ 	.word	0x00000000
        /*0040*/ 	.short	0x0003
        /*0042*/ 	.short	0x0014
        /*0044*/ 	.byte	0x00, 0xf0, 0x11, 0x00


	//----- nvinfo : EIATTR_KPARAM_INFO
	.align		4
.L_38:
        /*0048*/ 	.byte	0x04, 0x17
        /*004a*/ 	.short	(.L_40 - .L_39)
.L_39:
        /*004c*/ 	.word	0x00000000
        /*0050*/ 	.short	0x0002
        /*0052*/ 	.short	0x0010
        /*0054*/ 	.byte	0x00, 0xf0, 0x11, 0x00


	//----- nvinfo : EIATTR_KPARAM_INFO
	.align		4
.L_40:
        /*0058*/ 	.byte	0x04, 0x17
        /*005a*/ 	.short	(.L_42 - .L_41)
.L_41:
        /*005c*/ 	.word	0x00000000
        /*0060*/ 	.short	0x0001
        /*0062*/ 	.short	0x0008
        /*0064*/ 	.byte	0x00, 0xf5, 0x21, 0x00


	//----- nvinfo : EIATTR_KPARAM_INFO
	.align		4
.L_42:
        /*0068*/ 	.byte	0x04, 0x17
        /*006a*/ 	.short	(.L_44 - .L_43)
.L_43:
        /*006c*/ 	.word	0x00000000
        /*0070*/ 	.short	0x0000
        /*0072*/ 	.short	0x0000
        /*0074*/ 	.byte	0x00, 0xf5, 0x21, 0x00


	//----- nvinfo : EIATTR_SPARSE_MMA_MASK
	.align		4
.L_44:
        /*0078*/ 	.byte	0x03, 0x50
        /*007a*/ 	.short	0x0000


	//----- nvinfo : EIATTR_MAXREG_COUNT
	.align		4
        /*007c*/ 	.byte	0x03, 0x1b
        /*007e*/ 	.short	0x00ff


	//----- nvinfo : EIATTR_NUM_BARRIERS
	.align		4
        /*0080*/ 	.byte	0x02, 0x4c
        /*0082*/ 	.byte	0x01
	.zero		1


	//----- nvinfo : EIATTR_MERCURY_ISA_VERSION
	.align		4
        /*0084*/ 	.byte	0x03, 0x5f
        /*0086*/ 	.short	0x0101


	//----- nvinfo : EIATTR_VRC_CTA_INIT_COUNT
	.align		4
        /*0088*/ 	.byte	0x02, 0x4a
	.zero		1
	.zero		1


	//----- nvinfo : EIATTR_EXIT_INSTR_OFFSETS
	.align		4
        /*008c*/ 	.byte	0x04, 0x1c
        /*008e*/ 	.short	(.L_46 - .L_45)


	//   ....[0]....
.L_45:
        /*0090*/ 	.word	0x00000ae0


	//   ....[1]....
        /*0094*/ 	.word	0x00001900


	//   ....[2]....
        /*0098*/ 	.word	0x00001980


	//----- nvinfo : EIATTR_CRS_STACK_SIZE
	.align		4
.L_46:
        /*009c*/ 	.byte	0x04, 0x1e
        /*009e*/ 	.short	(.L_48 - .L_47)
.L_47:
        /*00a0*/ 	.word	0x00000000


	//----- nvinfo : EIATTR_CBANK_PARAM_SIZE
	.align		4
.L_48:
        /*00a4*/ 	.byte	0x03, 0x19
        /*00a6*/ 	.short	0x0030


	//----- nvinfo : EIATTR_PARAM_CBANK
	.align		4
        /*00a8*/ 	.byte	0x04, 0x0a
        /*00aa*/ 	.short	(.L_50 - .L_49)
	.align		4
.L_49:
        /*00ac*/ 	.word	index@(.nv.constant0._Z16compute_clustersPKfS0_iiiPiPj)
        /*00b0*/ 	.short	0x0380
        /*00b2*/ 	.short	0x0030


	//----- nvinfo : EIATTR_SW_WAR
	.align		4
.L_50:
        /*00b4*/ 	.byte	0x04, 0x36
        /*00b6*/ 	.short	(.L_52 - .L_51)
.L_51:
        /*00b8*/ 	.word	0x00000008
.L_52:


//--------------------- .nv.callgraph             --------------------------
	.section	.nv.callgraph,"",@"SHT_CUDA_CALLGRAPH"
	.align	4
	.sectionentsize	8
	.align		4
        /*0000*/ 	.word	0x00000000
	.align		4
        /*0004*/ 	.word	0xffffffff
	.align		4
        /*0008*/ 	.word	0x00000000
	.align		4
        /*000c*/ 	.word	0xfffffffe
	.align		4
        /*0010*/ 	.word	0x00000000
	.align		4
        /*0014*/ 	.word	0xfffffffd
	.align		4
        /*0018*/ 	.word	0x00000000
	.align		4
        /*001c*/ 	.word	0xfffffffc


//--------------------- .nv.constant3             --------------------------
	.section	.nv.constant3,"a",@progbits
	.align	4
.nv.constant3:
	.type		DEVICE_INF,@object
	.size		DEVICE_INF,(.L_0 - DEVICE_INF)
DEVICE_INF:
        /*0000*/ 	.byte	0xff, 0xff, 0x7f, 0x7f
.L_0:


//--------------------- .text._Z13compute_deltaPKjiPj --------------------------
	.section	.text._Z13compute_deltaPKjiPj,"ax",@progbits
	.align	128
        .global         _Z13compute_deltaPKjiPj
        .type           _Z13compute_deltaPKjiPj,@function
        .size           _Z13compute_deltaPKjiPj,(.L_x_29 - _Z13compute_deltaPKjiPj)
        .other          _Z13compute_deltaPKjiPj,@"STO_CUDA_ENTRY STV_DEFAULT"
_Z13compute_deltaPKjiPj:
.text._Z13compute_deltaPKjiPj:
[----:B------:R-:W-:Y:S01]  /*0000*/  LDC R1, c[0x0][0x37c] ;  /* 0x0000df00ff017b82 */ /* 0x000fe20000000800 */
[----:B------:R-:W0:Y:S01]  /*0010*/  S2R R6, SR_TID.X ;  /* 0x0000000000067919 */ /* 0x000e220000002100 */
[----:B------:R-:W0:Y:S01]  /*0020*/  LDCU UR8, c[0x0][0x388] ;  /* 0x00007100ff0877ac */ /* 0x000e220008000800 */
[----:B------:R-:W-:Y:S01]  /*0030*/  BSSY.RECONVERGENT B0, `(.L_x_0) ;  /* 0x000000f000007945 */ /* 0x000fe20003800200 */
[----:B------:R-:W-:Y:S01]  /*0040*/  IMAD.MOV.U32 R0, RZ, RZ, RZ ;  /* 0x000000ffff007224 */ /* 0x000fe200078e00ff */
[----:B------:R-:W1:Y:S01]  /*0050*/  LDCU.64 UR6, c[0x0][0x358] ;  /* 0x00006b00ff0677ac */ /* 0x000e620008000a00 */
[----:B0-----:R-:W-:-:S13]  /*0060*/  ISETP.GE.AND P0, PT, R6, UR8, PT ;  /* 0x0000000806007c0c */ /* 0x001fda000bf06270 */
[----:B-1----:R-:W-:Y:S05]  /*0070*/  @P0 BRA `(.L_x_1) ;  /* 0x0000000000280947 */ /* 0x002fea0003800000 */
[----:B------:R-:W0:Y:S01]  /*0080*/  LDC R8, c[0x0][0x360] ;  /* 0x0000d800ff087b82 */ /* 0x000e220000000800 */
[----:B------:R-:W-:Y:S02]  /*0090*/  IMAD.MOV.U32 R0, RZ, RZ, RZ ;  /* 0x000000ffff007224 */ /* 0x000fe400078e00ff */
[----:B------:R-:W-:-:S05]  /*00a0*/  IMAD.MOV.U32 R7, RZ, RZ, R6 ;  /* 0x000000ffff077224 */ /* 0x000fca00078e0006 */
[----:B------:R-:W1:Y:S02]  /*00b0*/  LDC.64 R4, c[0x0][0x380] ;  /* 0x0000e000ff047b82 */ /* 0x000e640000000a00 */
.L_x_2:
[----:B-1----:R-:W-:-:S06]  /*00c0*/  IMAD.WIDE R2, R7, 0x4, R4 ;  /* 0x0000000407027825 */ /* 0x002fcc00078e0204 */
[----:B------:R-:W2:Y:S01]  /*00d0*/  LDG.E R3, desc[UR6][R2.64] ;  /* 0x0000000602037981 */ /* 0x000ea2000c1e1900 */
[----:B0-----:R-:W-:-:S04]  /*00e0*/  IADD3 R7, PT, PT, R8, R7, RZ ;  /* 0x0000000708077210 */ /* 0x001fc80007ffe0ff */
[----:B------:R-:W-:Y:S01]  /*00f0*/  ISETP.GE.AND P1, PT, R7, UR8, PT ;  /* 0x0000000807007c0c */ /* 0x000fe2000bf26270 */
[----:B--2---:R-:W-:-:S12]  /*0100*/  IMAD.IADD R0, R3, 0x1, R0 ;  /* 0x0000000103007824 */ /* 0x004fd800078e0200 */
[----:B------:R-:W-:Y:S05]  /*0110*/  @!P1 BRA `(.L_x_2) ;  /* 0xfffffffc00e89947 */ /* 0x000fea000383ffff */
.L_x_1:
[----:B------:R-:W-:Y:S05]  /*0120*/  BSYNC.RECONVERGENT B0 ;  /* 0x0000000000007941 */ /* 0x000fea0003800200 */
.L_x_0:
[----:B------:R-:W0:Y:S01]  /*0130*/  S2UR UR5, SR_CgaCtaId ;  /* 0x00000000000579c3 */ /* 0x000e220000008800 */
[----:B------:R-:W-:Y:S02]  /*0140*/  UMOV UR4, 0x400 ;  /* 0x0000040000047882 */ /* 0x000fe40000000000 */
[----:B0-----:R-:W-:-:S06]  /*0150*/  ULEA UR4, UR5, UR4, 0x18 ;  /* 0x0000000405047291 */ /* 0x001fcc000f8ec0ff */
[----:B------:R-:W-:-:S05]  /*0160*/  LEA R3, R6, UR4, 0x2 ;  /* 0x0000000406037c11 */ /* 0x000fca000f8e10ff */
[----:B------:R0:W-:Y:S01]  /*0170*/  STS [R3], R0 ;  /* 0x0000000003007388 */ /* 0x0001e20000000800 */
[----:B------:R-:W-:Y:S06]  /*0180*/  BAR.SYNC.DEFER_BLOCKING 0x0 ;  /* 0x0000000000007b1d */ /* 0x000fec0000010000 */
[----:B------:R-:W-:Y:S05]  /*0190*/  @P0 EXIT ;  /* 0x000000000000094d */ /* 0x000fea0003800000 */
[----:B------:R-:W1:Y:S01]  /*01a0*/  LDCU UR4, c[0x0][0x360] ;  /* 0x00006c00ff0477ac */ /* 0x000e620008000800 */
[----:B------:R-:W-:Y:S01]  /*01b0*/  ISETP.NE.AND P0, PT, R6, RZ, PT ;  /* 0x000000ff0600720c */ /* 0x000fe20003f05270 */
[----:B-1----:R-:W-:-:S09]  /*01c0*/  UISETP.GE.U32.AND UP0, UPT, UR4, 0x2, UPT ;  /* 0x000000020400788c */ /* 0x002fd2000bf06070 */
[----:B------:R-:W-:Y:S05]  /*01d0*/  BRA.U !UP0, `(.L_x_3) ;  /* 0x0000000108307547 */ /* 0x000fea000b800000 */
[----:B0-----:R-:W-:-:S07]  /*01e0*/  IMAD.U32 R0, RZ, RZ, UR4 ;  /* 0x00000004ff007e24 */ /* 0x001fce000f8e00ff */
.L_x_4:
[----:B------:R-:W-:-:S04]  /*01f0*/  SHF.R.U32.HI R7, RZ, 0x1, R0 ;  /* 0x00000001ff077819 */ /* 0x000fc80000011600 */
[----:B------:R-:W-:-:S13]  /*0200*/  ISETP.GE.U32.AND P1, PT, R6, R7, PT ;  /* 0x000000070600720c */ /* 0x000fda0003f26070 */
[----:B------:R-:W-:Y:S01]  /*0210*/  @!P1 LEA R2, R7, R3, 0x2 ;  /* 0x0000000307029211 */ /* 0x000fe200078e10ff */
[----:B------:R-:W-:Y:S05]  /*0220*/  @!P1 LDS R5, [R3] ;  /* 0x0000000003059984 */ /* 0x000fea0000000800 */
[----:B------:R-:W0:Y:S02]  /*0230*/  @!P1 LDS R2, [R2] ;  /* 0x0000000002029984 */ /* 0x000e240000000800 */
[----:B0-----:R-:W-:-:S05]  /*0240*/  @!P1 IMAD.IADD R4, R2, 0x1, R5 ;  /* 0x0000000102049824 */ /* 0x001fca00078e0205 */
[----:B------:R1:W-:Y:S01]  /*0250*/  @!P1 STS [R3], R4 ;  /* 0x0000000403009388 */ /* 0x0003e20000000800 */
[----:B------:R-:W-:Y:S01]  /*0260*/  BAR.SYNC.DEFER_BLOCKING 0x0 ;  /* 0x0000000000007b1d */ /* 0x000fe20000010000 */
[----:B------:R-:W-:Y:S02]  /*0270*/  ISETP.GT.U32.AND P1, PT, R0, 0x3, PT ;  /* 0x000000030000780c */ /* 0x000fe40003f24070 */
[----:B------:R-:W-:-:S11]  /*0280*/  MOV R0, R7 ;  /* 0x0000000700007202 */ /* 0x000fd60000000f00 */
[----:B-1----:R-:W-:Y:S05]  /*0290*/  @P1 BRA `(.L_x_4) ;  /* 0xfffffffc00d41947 */ /* 0x002fea000383ffff */
.L_x_3:
[----:B------:R-:W-:Y:S05]  /*02a0*/  @P0 EXIT ;  /* 0x000000000000094d */ /* 0x000fea0003800000 */
[----:B------:R-:W1:Y:S01]  /*02b0*/  S2UR UR5, SR_CgaCtaId ;  /* 0x00000000000579c3 */ /* 0x000e620000008800 */
[----:B------:R-:W-:-:S07]  /*02c0*/  UMOV UR4, 0x400 ;  /* 0x0000040000047882 */ /* 0x000fce0000000000 */
[----:B0-----:R-:W0:Y:S01]  /*02d0*/  LDC.64 R2, c[0x0][0x390] ;  /* 0x0000e400ff027b82 */ /* 0x001e220000000a00 */
[----:B-1----:R-:W-:-:S09]  /*02e0*/  ULEA UR4, UR5, UR4, 0x18 ;  /* 0x0000000405047291 */ /* 0x002fd2000f8ec0ff */
[----:B------:R-:W0:Y:S04]  /*02f0*/  LDS R5, [UR4] ;  /* 0x00000004ff057984 */ /* 0x000e280008000800 */
[----:B0-----:R-:W-:Y:S01]  /*0300*/  STG.E desc[UR6][R2.64], R5 ;  /* 0x0000000502007986 */ /* 0x001fe2000c101906 */
[----:B------:R-:W-:Y:S05]  /*0310*/  EXIT ;  /* 0x000000000000794d */ /* 0x000fea0003800000 */
.L_x_5:
[----:B------:R-:W-:-:S00]  /*0320*/  BRA `(.L_x_5) ;  /* 0xfffffffc00fc7947 */ /* 0x000fc0000383ffff */
[----:B------:R-:W-:-:S00]  /*0330*/  NOP ;  /* 0x0000000000007918 */ /* 0x000fc00000000000 */
        /* <DEDUP_REMOVED lines=12> */
.L_x_29:


//--------------------- .text._Z16compute_clustersPKfS0_iiiPiPj --------------------------
	.section	.text._Z16compute_clustersPKfS0_iiiPiPj,"ax",@progbits
	.align	128
        .global         _Z16compute_clustersPKfS0_iiiPiPj
        .type           _Z16compute_clustersPKfS0_iiiPiPj,@function
        .size           _Z16compute_clustersPKfS0_iiiPiPj,(.L_x_30 - _Z16compute_clustersPKfS0_iiiPiPj)
        .other          _Z16compute_clustersPKfS0_iiiPiPj,@"STO_CUDA_ENTRY STV_DEFAULT"
_Z16compute_clustersPKfS0_iiiPiPj:
.text._Z16compute_clustersPKfS0_iiiPiPj:
[----:B------:R-:W-:Y:S01]  /*0000*/  LDC R1, c[0x0][0x37c] ;  /* 0x0000df00ff017b82 */ /* 0x000fe20000000800 */
[----:B------:R-:W0:Y:S07]  /*0010*/  S2R R0, SR_TID.X ;  /* 0x0000000000007919 */ /* 0x000e2e0000002100 */
[----:B------:R-:W1:Y:S01]  /*0020*/  LDC R13, c[0x0][0x398] ;  /* 0x0000e600ff0d7b82 */ /* 0x000e620000000800 */
[----:B------:R-:W0:Y:S01]  /*0030*/  LDCU UR7, c[0x0][0x394] ;  /* 0x00007280ff0777ac */ /* 0x000e220008000800 */
[----:B------:R-:W-:Y:S01]  /*0040*/  BSSY.RECONVERGENT B0, `(.L_x_6) ;  /* 0x00000a2000007945 */ /* 0x000fe20003800200 */
[----:B------:R-:W2:Y:S05]  /*0050*/  LDCU UR6, c[0x0][0x360] ;  /* 0x00006c00ff0677ac */ /* 0x000eaa0008000800 */
[----:B------:R-:W3:Y:S01]  /*0060*/  S2UR UR5, SR_CgaCtaId ;  /* 0x00000000000579c3 */ /* 0x000ee20000008800 */
[----:B------:R-:W-:Y:S01]  /*0070*/  UMOV UR4, 0x400 ;  /* 0x0000040000047882 */ /* 0x000fe20000000000 */
[----:B------:R-:W4:Y:S01]  /*0080*/  LDCU.64 UR10, c[0x0][0x358] ;  /* 0x00006b00ff0a77ac */ /* 0x000f220008000a00 */
[----:B-1----:R-:W-:-:S04]  /*0090*/  ISETP.GE.AND P0, PT, R13, 0x1, PT ;  /* 0x000000010d00780c */ /* 0x002fc80003f06270 */
[----:B0-----:R-:W-:Y:S01]  /*00a0*/  ISETP.GE.U32.OR P1, PT, R0, UR7, !P0 ;  /* 0x0000000700007c0c */ /* 0x001fe2000c726470 */
[----:B---3--:R-:W-:-:S04]  /*00b0*/  ULEA UR5, UR5, UR4, 0x18 ;  /* 0x0000000405057291 */ /* 0x008fc8000f8ec0ff */
[----:B--2---:R-:W-:-:S08]  /*00c0*/  UIADD3 UR8, UPT, UPT, UR5, UR6, URZ ;  /* 0x0000000605087290 */ /* 0x004fd0000fffe0ff */
[----:B----4-:R-:W-:Y:S05]  /*00d0*/  @P1 BRA `(.L_x_7) ;  /* 0x0000000800601947 */ /* 0x010fea0003800000 */
[C---:B------:R-:W-:Y:S01]  /*00e0*/  ISETP.GE.U32.AND P1, PT, R13.reuse, 0x10, PT ;  /* 0x000000100d00780c */ /* 0x040fe20003f26070 */
[----:B------:R-:W-:Y:S01]  /*00f0*/  IMAD.MOV.U32 R3, RZ, RZ, RZ ;  /* 0x000000ffff037224 */ /* 0x000fe200078e00ff */
[----:B------:R-:W-:-:S04]  /*0100*/  LOP3.LUT R2, R13, 0xf, RZ, 0xc0, !PT ;  /* 0x0000000f0d027812 */ /* 0x000fc800078ec0ff */
[----:B------:R-:W-:-:S07]  /*0110*/  ISETP.NE.AND P2, PT, R2, RZ, PT ;  /* 0x000000ff0200720c */ /* 0x000fce0003f45270 */
[----:B------:R-:W-:Y:S06]  /*0120*/  @!P1 BRA `(.L_x_8) ;  /* 0x00000004001c9947 */ /* 0x000fec0003800000 */
[----:B------:R-:W-:Y:S01]  /*0130*/  LOP3.LUT R3, R13, 0x7ffffff0, RZ, 0xc0, !PT ;  /* 0x7ffffff00d037812 */ /* 0x000fe200078ec0ff */
[----:B------:R-:W-:-:S06]  /*0140*/  UMOV UR4, URZ ;  /* 0x000000ff00047c82 */ /* 0x000fcc0008000000 */
.L_x_9:
[----:B0-----:R-:W0:Y:S01]  /*0150*/  LDC.64 R10, c[0x0][0x388] ;  /* 0x0000e200ff0a7b82 */ /* 0x001e220000000a00 */
[----:B------:R-:W-:-:S04]  /*0160*/  IMAD R4, R0, R13, UR4 ;  /* 0x0000000400047e24 */ /* 0x000fc8000f8e020d */
[C---:B------:R-:W-:Y:S01]  /*0170*/  VIADD R25, R4.reuse, 0x1 ;  /* 0x0000000104197836 */ /* 0x040fe20000000000 */
[C---:B------:R-:W-:Y:S01]  /*0180*/  IADD3 R17, PT, PT, R4.reuse, 0x2, RZ ;  /* 0x0000000204117810 */ /* 0x040fe20007ffe0ff */
[C---:B------:R-:W-:Y:S01]  /*0190*/  VIADD R15, R4.reuse, 0x6 ;  /* 0x00000006040f7836 */ /* 0x040fe20000000000 */
[C---:B------:R-:W-:Y:S01]  /*01a0*/  IADD3 R27, PT, PT, R4.reuse, 0x8, RZ ;  /* 0x00000008041b7810 */ /* 0x040fe20007ffe0ff */
[C---:B------:R-:W-:Y:S01]  /*01b0*/  VIADD R21, R4.reuse, 0x4 ;  /* 0x0000000404157836 */ /* 0x040fe20000000000 */
[C---:B------:R-:W-:Y:S01]  /*01c0*/  IADD3 R23, PT, PT, R4.reuse, 0x5, RZ ;  /* 0x0000000504177810 */ /* 0x040fe20007ffe0ff */
[C---:B------:R-:W-:Y:S02]  /*01d0*/  VIADD R19, R4.reuse, 0x3 ;  /* 0x0000000304137836 */ /* 0x040fe40000000000 */
[----:B------:R-:W-:Y:S02]  /*01e0*/  VIADD R26, R4, 0xa ;  /* 0x0000000a041a7836 */ /* 0x000fe40000000000 */
[----:B0-----:R-:W-:-:S04]  /*01f0*/  IMAD.WIDE.U32 R24, R25, 0x4, R10 ;  /* 0x0000000419187825 */ /* 0x001fc800078e000a */
[C-C-:B------:R-:W-:Y:S02]  /*0200*/  IMAD.WIDE.U32 R6, R4.reuse, 0x4, R10.reuse ;  /* 0x0000000404067825 */ /* 0x140fe400078e000a */
[----:B------:R0:W2:Y:S02]  /*0210*/  LDG.E R24, desc[UR10][R24.64] ;  /* 0x0000000a18187981 */ /* 0x0000a4000c1e1900 */
[--C-:B------:R-:W-:Y:S02]  /*0220*/  IMAD.WIDE.U32 R16, R17, 0x4, R10.reuse ;  /* 0x0000000411107825 */ /* 0x100fe400078e000a */
[----:B------:R-:W3:Y:S02]  /*0230*/  LDG.E R5, desc[UR10][R6.64] ;  /* 0x0000000a06057981 */ /* 0x000ee4000c1e1900 */
[----:B------:R-:W-:Y:S02]  /*0240*/  IMAD.WIDE.U32 R14, R15, 0x4, R10 ;  /* 0x000000040f0e7825 */ /* 0x000fe400078e000a */
[----:B------:R1:W4:Y:S02]  /*0250*/  LDG.E R12, desc[UR10][R16.64] ;  /* 0x0000000a100c7981 */ /* 0x000324000c1e1900 */
[----:B0-----:R-:W-:-:S02]  /*0260*/  VIADD R25, R4, 0x7 ;  /* 0x0000000704197836 */ /* 0x001fc40000000000 */
[--C-:B------:R-:W-:Y:S01]  /*0270*/  IMAD.WIDE.U32 R20, R21, 0x4, R10.reuse ;  /* 0x0000000415147825 */ /* 0x100fe200078e000a */
[----:B------:R0:W5:Y:S03]  /*0280*/  LDG.E R6, desc[UR10][R14.64] ;  /* 0x0000000a0e067981 */ /* 0x000166000c1e1900 */
[--C-:B------:R-:W-:Y:S01]  /*0290*/  IMAD.WIDE.U32 R18, R19, 0x4, R10.reuse ;  /* 0x0000000413127825 */ /* 0x100fe200078e000a */
[----:B------:R0:W5:Y:S03]  /*02a0*/  LDG.E R8, desc[UR10][R20.64] ;  /* 0x0000000a14087981 */ /* 0x000166000c1e1900 */
[--C-:B-1----:R-:W-:Y:S01]  /*02b0*/  IMAD.WIDE.U32 R16, R27, 0x4, R10.reuse ;  /* 0x000000041b107825 */ /* 0x102fe200078e000a */
[----:B------:R1:W5:Y:S03]  /*02c0*/  LDG.E R9, desc[UR10][R18.64] ;  /* 0x0000000a12097981 */ /* 0x000366000c1e1900 */
[----:B------:R-:W-:-:S04]  /*02d0*/  IMAD.WIDE.U32 R22, R23, 0x4, R10 ;  /* 0x0000000417167825 */ /* 0x000fc800078e000a */
[----:B------:R-:W-:Y:S01]  /*02e0*/  VIADD R29, R4, 0x9 ;  /* 0x00000009041d7836 */ /* 0x000fe20000000000 */
[----:B------:R1:W5:Y:S01]  /*02f0*/  LDG.E R7, desc[UR10][R22.64] ;  /* 0x0000000a16077981 */ /* 0x000362000c1e1900 */
[----:B0-----:R-:W-:-:S04]  /*0300*/  IMAD.WIDE.U32 R14, R25, 0x4, R10 ;  /* 0x00000004190e7825 */ /* 0x001fc800078e000a */
[--C-:B------:R-:W-:Y:S01]  /*0310*/  IMAD.WIDE.U32 R20, R26, 0x4, R10.reuse ;  /* 0x000000041a147825 */ /* 0x100fe200078e000a */
[----:B------:R0:W5:Y:S03]  /*0320*/  LDG.E R25, desc[UR10][R14.64] ;  /* 0x0000000a0e197981 */ /* 0x000166000c1e1900 */
[----:B-1----:R-:W-:Y:S01]  /*0330*/  IMAD.WIDE.U32 R18, R29, 0x4, R10 ;  /* 0x000000041d127825 */ /* 0x002fe200078e000a */
[----:B------:R1:W5:Y:S01]  /*0340*/  LDG.E R26, desc[UR10][R16.64] ;  /* 0x0000000a101a7981 */ /* 0x000362000c1e1900 */
[C---:B------:R-:W-:Y:S02]  /*0350*/  IADD3 R29, PT, PT, R4.reuse, 0xb, RZ ;  /* 0x0000000b041d7810 */ /* 0x040fe40007ffe0ff */
[C---:B------:R-:W-:Y:S01]  /*0360*/  VIADD R23, R4.reuse, 0xc ;  /* 0x0000000c04177836 */ /* 0x040fe20000000000 */
[----:B------:R-:W5:Y:S01]  /*0370*/  LDG.E R20, desc[UR10][R20.64] ;  /* 0x0000000a14147981 */ /* 0x000f62000c1e1900 */
[----:B------:R-:W-:-:S02]  /*0380*/  VIADD R27, R4, 0xf ;  /* 0x0000000f041b7836 */ /* 0x000fc40000000000 */
[C---:B0-----:R-:W-:Y:S01]  /*0390*/  VIADD R15, R4.reuse, 0xd ;  /* 0x0000000d040f7836 */ /* 0x041fe20000000000 */
[----:B------:R0:W5:Y:S01]  /*03a0*/  LDG.E R18, desc[UR10][R18.64] ;  /* 0x0000000a12127981 */ /* 0x000162000c1e1900 */
[----:B-1----:R-:W-:Y:S01]  /*03b0*/  IADD3 R17, PT, PT, R4, 0xe, RZ ;  /* 0x0000000e04117810 */ /* 0x002fe20007ffe0ff */
[----:B------:R-:W-:-:S04]  /*03c0*/  IMAD.WIDE.U32 R28, R29, 0x4, R10 ;  /* 0x000000041d1c7825 */ /* 0x000fc800078e000a */
[--C-:B------:R-:W-:Y:S02]  /*03d0*/  IMAD.WIDE.U32 R22, R23, 0x4, R10.reuse ;  /* 0x0000000417167825 */ /* 0x100fe400078e000a */
[----:B------:R-:W5:Y:S02]  /*03e0*/  LDG.E R28, desc[UR10][R28.64] ;  /* 0x0000000a1c1c7981 */ /* 0x000f64000c1e1900 */
[--C-:B------:R-:W-:Y:S02]  /*03f0*/  IMAD.WIDE.U32 R14, R15, 0x4, R10.reuse ;  /* 0x000000040f0e7825 */ /* 0x100fe400078e000a */
[----:B------:R-:W5:Y:S02]  /*0400*/  LDG.E R22, desc[UR10][R22.64] ;  /* 0x0000000a16167981 */ /* 0x000f64000c1e1900 */
[--C-:B------:R-:W-:Y:S02]  /*0410*/  IMAD.WIDE.U32 R16, R17, 0x4, R10.reuse ;  /* 0x0000000411107825 */ /* 0x100fe400078e000a */
[----:B------:R-:W5:Y:S02]  /*0420*/  LDG.E R14, desc[UR10][R14.64] ;  /* 0x0000000a0e0e7981 */ /* 0x000f64000c1e1900 */
[----:B------:R-:W-:-:S02]  /*0430*/  IMAD.WIDE.U32 R10, R27, 0x4, R10 ;  /* 0x000000041b0a7825 */ /* 0x000fc400078e000a */
[----:B------:R-:W5:Y:S04]  /*0440*/  LDG.E R16, desc[UR10][R16.64] ;  /* 0x0000000a10107981 */ /* 0x000f68000c1e1900 */
[----:B------:R-:W5:Y:S01]  /*0450*/  LDG.E R10, desc[UR10][R10.64] ;  /* 0x0000000a0a0a7981 */ /* 0x000f62000c1e1900 */
[----:B0-----:R-:W-:Y:S01]  /*0460*/  LEA R19, R4, UR8, 0x2 ;  /* 0x0000000804137c11 */ /* 0x001fe2000f8e10ff */
[----:B------:R-:W-:-:S06]  /*0470*/  UIADD3 UR4, UPT, UPT, UR4, 0x10, URZ ;  /* 0x0000001004047890 */ /* 0x000fcc000fffe0ff */
[----:B------:R-:W-:Y:S01]  /*0480*/  ISETP.NE.AND P1, PT, R3, UR4, PT ;  /* 0x0000000403007c0c */ /* 0x000fe2000bf25270 */
[----:B--2---:R0:W-:Y:S04]  /*0490*/  STS [R19+0x4], R24 ;  /* 0x0000041813007388 */ /* 0x0041e80000000800 */
[----:B---3--:R0:W-:Y:S04]  /*04a0*/  STS [R19], R5 ;  /* 0x0000000513007388 */ /* 0x0081e80000000800 */
[----:B----4-:R0:W-:Y:S04]  /*04b0*/  STS [R19+0x8], R12 ;  /* 0x0000080c13007388 */ /* 0x0101e80000000800 */
[----:B-----5:R0:W-:Y:S04]  /*04c0*/  STS [R19+0x18], R6 ;  /* 0x0000180613007388 */ /* 0x0201e80000000800 */
[----:B------:R0:W-:Y:S04]  /*04d0*/  STS [R19+0x10], R8 ;  /* 0x0000100813007388 */ /* 0x0001e80000000800 */
        /* <DEDUP_REMOVED lines=10> */
[----:B------:R0:W-:Y:S01]  /*0580*/  STS [R19+0x3c], R10 ;  /* 0x00003c0a13007388 */ /* 0x0001e20000000800 */
[----:B------:R-:W-:Y:S05]  /*0590*/  @P1 BRA `(.L_x_9) ;  /* 0xfffffff800ec1947 */ /* 0x000fea000383ffff */
.L_x_8:
[----:B------:R-:W-:Y:S05]  /*05a0*/  @!P2 BRA `(.L_x_7) ;  /* 0x00000004002ca947 */ /* 0x000fea0003800000 */
[----:B------:R-:W-:Y:S02]  /*05b0*/  ISETP.GE.U32.AND P1, PT, R2, 0x8, PT ;  /* 0x000000080200780c */ /* 0x000fe40003f26070 */
[----:B0-----:R-:W-:-:S04]  /*05c0*/  LOP3.LUT R12, R13, 0x7, RZ, 0xc0, !PT ;  /* 0x000000070d0c7812 */ /* 0x001fc800078ec0ff */
[----:B------:R-:W-:-:S07]  /*05d0*/  ISETP.NE.AND P2, PT, R12, RZ, PT ;  /* 0x000000ff0c00720c */ /* 0x000fce0003f45270 */
[----:B------:R-:W-:Y:S06]  /*05e0*/  @!P1 BRA `(.L_x_10) ;  /* 0x00000000008c9947 */ /* 0x000fec0003800000 */
[----:B------:R-:W0:Y:S01]  /*05f0*/  LDC.64 R4, c[0x0][0x388] ;  /* 0x0000e200ff047b82 */ /* 0x000e220000000a00 */
[----:B------:R-:W-:-:S04]  /*0600*/  IMAD R21, R0, R13, R3 ;  /* 0x0000000d00157224 */ /* 0x000fc800078e0203 */
[C---:B------:R-:W-:Y:S01]  /*0610*/  VIADD R7, R21.reuse, 0x1 ;  /* 0x0000000115077836 */ /* 0x040fe20000000000 */
[C---:B------:R-:W-:Y:S01]  /*0620*/  IADD3 R9, PT, PT, R21.reuse, 0x2, RZ ;  /* 0x0000000215097810 */ /* 0x040fe20007ffe0ff */
[C---:B------:R-:W-:Y:S01]  /*0630*/  VIADD R11, R21.reuse, 0x3 ;  /* 0x00000003150b7836 */ /* 0x040fe20000000000 */
[C---:B------:R-:W-:Y:S01]  /*0640*/  IADD3 R17, PT, PT, R21.reuse, 0x5, RZ ;  /* 0x0000000515117810 */ /* 0x040fe20007ffe0ff */
[C---:B------:R-:W-:Y:S02]  /*0650*/  VIADD R15, R21.reuse, 0x4 ;  /* 0x00000004150f7836 */ /* 0x040fe40000000000 */
[C---:B------:R-:W-:Y:S02]  /*0660*/  VIADD R23, R21.reuse, 0x6 ;  /* 0x0000000615177836 */ /* 0x040fe40000000000 */
[C---:B------:R-:W-:Y:S02]  /*0670*/  VIADD R25, R21.reuse, 0x7 ;  /* 0x0000000715197836 */ /* 0x040fe40000000000 */
[----:B0-----:R-:W-:-:S04]  /*0680*/  IMAD.WIDE.U32 R18, R21, 0x4, R4 ;  /* 0x0000000415127825 */ /* 0x001fc800078e0004 */
[--C-:B------:R-:W-:Y:S01]  /*0690*/  IMAD.WIDE.U32 R6, R7, 0x4, R4.reuse ;  /* 0x0000000407067825 */ /* 0x100fe200078e0004 */
[----:B------:R0:W2:Y:S03]  /*06a0*/  LDG.E R2, desc[UR10][R18.64] ;  /* 0x0000000a12027981 */ /* 0x0000a6000c1e1900 */
[--C-:B------:R-:W-:Y:S02]  /*06b0*/  IMAD.WIDE.U32 R8, R9, 0x4, R4.reuse ;  /* 0x0000000409087825 */ /* 0x100fe400078e0004 */
[----:B------:R-:W3:Y:S02]  /*06c0*/  LDG.E R6, desc[UR10][R6.64] ;  /* 0x0000000a06067981 */ /* 0x000ee4000c1e1900 */
[--C-:B------:R-:W-:Y:S02]  /*06d0*/  IMAD.WIDE.U32 R10, R11, 0x4, R4.reuse ;  /* 0x000000040b0a7825 */ /* 0x100fe400078e0004 */
[----:B------:R-:W4:Y:S02]  /*06e0*/  LDG.E R8, desc[UR10][R8.64] ;  /* 0x0000000a08087981 */ /* 0x000f24000c1e1900 */
[----:B------:R-:W-:-:S02]  /*06f0*/  IMAD.WIDE.U32 R14, R15, 0x4, R4 ;  /* 0x000000040f0e7825 */ /* 0x000fc400078e0004 */
[----:B------:R-:W5:Y:S02]  /*0700*/  LDG.E R10, desc[UR10][R10.64] ;  /* 0x0000000a0a0a7981 */ /* 0x000f64000c1e1900 */
[--C-:B------:R-:W-:Y:S02]  /*0710*/  IMAD.WIDE.U32 R16, R17, 0x4, R4.reuse ;  /* 0x0000000411107825 */ /* 0x100fe400078e0004 */
[----:B------:R-:W5:Y:S02]  /*0720*/  LDG.E R14, desc[UR10][R14.64] ;  /* 0x0000000a0e0e7981 */ /* 0x000f64000c1e1900 */
[--C-:B0-----:R-:W-:Y:S02]  /*0730*/  IMAD.WIDE.U32 R18, R23, 0x4, R4.reuse ;  /* 0x0000000417127825 */ /* 0x101fe400078e0004 */
[----:B------:R-:W5:Y:S02]  /*0740*/  LDG.E R16, desc[UR10][R16.64] ;  /* 0x0000000a10107981 */ /* 0x000f64000c1e1900 */
[----:B------:R-:W-:-:S02]  /*0750*/  IMAD.WIDE.U32 R4, R25, 0x4, R4 ;  /* 0x0000000419047825 */ /* 0x000fc400078e0004 */
[----:B------:R-:W5:Y:S04]  /*0760*/  LDG.E R18, desc[UR10][R18.64] ;  /* 0x0000000a12127981 */ /* 0x000f68000c1e1900 */
[----:B------:R-:W5:Y:S01]  /*0770*/  LDG.E R4, desc[UR10][R4.64] ;  /* 0x0000000a04047981 */ /* 0x000f62000c1e1900 */
[----:B------:R-:W-:Y:S02]  /*0780*/  LEA R21, R21, UR8, 0x2 ;  /* 0x0000000815157c11 */ /* 0x000fe4000f8e10ff */
[----:B------:R-:W-:-:S03]  /*0790*/  IADD3 R3, PT, PT, R3, 0x8, RZ ;  /* 0x0000000803037810 */ /* 0x000fc60007ffe0ff */
[----:B--2---:R0:W-:Y:S04]  /*07a0*/  STS [R21], R2 ;  /* 0x0000000215007388 */ /* 0x0041e80000000800 */
[----:B---3--:R0:W-:Y:S04]  /*07b0*/  STS [R21+0x4], R6 ;  /* 0x0000040615007388 */ /* 0x0081e80000000800 */
[----:B----4-:R0:W-:Y:S04]  /*07c0*/  STS [R21+0x8], R8 ;  /* 0x0000080815007388 */ /* 0x0101e80000000800 */
[----:B-----5:R0:W-:Y:S04]  /*07d0*/  STS [R21+0xc], R10 ;  /* 0x00000c0a15007388 */ /* 0x0201e80000000800 */
[----:B------:R0:W-:Y:S04]  /*07e0*/  STS [R21+0x10], R14 ;  /* 0x0000100e15007388 */ /* 0x0001e80000000800 */
[----:B------:R0:W-:Y:S04]  /*07f0*/  STS [R21+0x14], R16 ;  /* 0x0000141015007388 */ /* 0x0001e80000000800 */
[----:B------:R0:W-:Y:S04]  /*0800*/  STS [R21+0x18], R18 ;  /* 0x0000181215007388 */ /* 0x0001e80000000800 */
[----:B------:R0:W-:Y:S02]  /*0810*/  STS [R21+0x1c], R4 ;  /* 0x00001c0415007388 */ /* 0x0001e40000000800 */
.L_x_10:
        /* <DEDUP_REMOVED lines=9> */
[C---:B------:R-:W-:Y:S02]  /*08b0*/  VIADD R11, R15.reuse, 0x2 ;  /* 0x000000020f0b7836 */ /* 0x040fe40000000000 */
[----:B0-----:R-:W-:-:S04]  /*08c0*/  IMAD.WIDE.U32 R6, R15, 0x4, R4 ;  /* 0x000000040f067825 */ /* 0x001fc800078e0004 */
[--C-:B------:R-:W-:Y:S02]  /*08d0*/  IMAD.WIDE.U32 R8, R9, 0x4, R4.reuse ;  /* 0x0000000409087825 */ /* 0x100fe400078e0004 */
[----:B------:R-:W2:Y:S02]  /*08e0*/  LDG.E R6, desc[UR10][R6.64] ;  /* 0x0000000a06067981 */ /* 0x000ea4000c1e1900 */
[--C-:B------:R-:W-:Y:S02]  /*08f0*/  IMAD.WIDE.U32 R10, R11, 0x4, R4.reuse ;  /* 0x000000040b0a7825 */ /* 0x100fe400078e0004 */
[----:B------:R-:W3:Y:S02]  /*0900*/  LDG.E R8, desc[UR10][R8.64] ;  /* 0x0000000a08087981 */ /* 0x000ee4000c1e1900 */
[----:B------:R-:W-:Y:S02]  /*0910*/  IMAD.WIDE.U32 R4, R17, 0x4, R4 ;  /* 0x0000000411047825 */ /* 0x000fe400078e0004 */
[----:B------:R-:W4:Y:S04]  /*0920*/  LDG.E R10, desc[UR10][R10.64] ;  /* 0x0000000a0a0a7981 */ /* 0x000f28000c1e1900 */
[----:B------:R-:W5:Y:S01]  /*0930*/  LDG.E R4, desc[UR10][R4.64] ;  /* 0x0000000a04047981 */ /* 0x000f62000c1e1900 */
[----:B------:R-:W-:Y:S01]  /*0940*/  LEA R15, R15, UR8, 0x2 ;  /* 0x000000080f0f7c11 */ /* 0x000fe2000f8e10ff */
[----:B------:R-:W-:-:S04]  /*0950*/  VIADD R3, R3, 0x4 ;  /* 0x0000000403037836 */ /* 0x000fc80000000000 */
[----:B--2---:R0:W-:Y:S04]  /*0960*/  STS [R15], R6 ;  /* 0x000000060f007388 */ /* 0x0041e80000000800 */
[----:B---3--:R0:W-:Y:S04]  /*0970*/  STS [R15+0x4], R8 ;  /* 0x000004080f007388 */ /* 0x0081e80000000800 */
[----:B----4-:R0:W-:Y:S04]  /*0980*/  STS [R15+0x8], R10 ;  /* 0x0000080a0f007388 */ /* 0x0101e80000000800 */
[----:B-----5:R0:W-:Y:S02]  /*0990*/  STS [R15+0xc], R4 ;  /* 0x00000c040f007388 */ /* 0x0201e40000000800 */
.L_x_11:
[----:B------:R-:W-:Y:S05]  /*09a0*/  @!P2 BRA `(.L_x_7) ;  /* 0x00000000002ca947 */ /* 0x000fea0003800000 */
[----:B0-----:R-:W0:Y:S01]  /*09b0*/  LDC.64 R6, c[0x0][0x388] ;  /* 0x0000e200ff067b82 */ /* 0x001e220000000a00 */
[----:B------:R-:W-:-:S05]  /*09c0*/  UMOV UR4, URZ ;  /* 0x000000ff00047c82 */ /* 0x000fca0008000000 */
.L_x_12:
[----:B-1----:R-:W-:-:S04]  /*09d0*/  IMAD R9, R0, R13, R3 ;  /* 0x0000000d00097224 */ /* 0x002fc800078e0203 */
[----:B0-----:R-:W-:-:S06]  /*09e0*/  IMAD.WIDE.U32 R4, R9, 0x4, R6 ;  /* 0x0000000409047825 */ /* 0x001fcc00078e0006 */
[----:B------:R-:W2:Y:S01]  /*09f0*/  LDG.E R4, desc[UR10][R4.64] ;  /* 0x0000000a04047981 */ /* 0x000ea2000c1e1900 */
[----:B------:R-:W-:Y:S01]  /*0a00*/  LEA R9, R9, UR8, 0x2 ;  /* 0x0000000809097c11 */ /* 0x000fe2000f8e10ff */
[----:B------:R-:W-:Y:S01]  /*0a10*/  UIADD3 UR4, UPT, UPT, UR4, 0x1, URZ ;  /* 0x0000000104047890 */ /* 0x000fe2000fffe0ff */
[----:B------:R-:W-:-:S05]  /*0a20*/  VIADD R3, R3, 0x1 ;  /* 0x0000000103037836 */ /* 0x000fca0000000000 */
[----:B------:R-:W-:Y:S01]  /*0a30*/  ISETP.NE.AND P1, PT, R2, UR4, PT ;  /* 0x0000000402007c0c */ /* 0x000fe2000bf25270 */
[----:B--2---:R1:W-:-:S12]  /*0a40*/  STS [R9], R4 ;  /* 0x0000000409007388 */ /* 0x0043d80000000800 */
[----:B------:R-:W-:Y:S05]  /*0a50*/  @P1 BRA `(.L_x_12) ;  /* 0xfffffffc00dc1947 */ /* 0x000fea000383ffff */
.L_x_7:
[----:B------:R-:W-:Y:S05]  /*0a60*/  BSYNC.RECONVERGENT B0 ;  /* 0x0000000000007941 */ /* 0x000fea0003800200 */
.L_x_6:
[----:B------:R-:W2:Y:S01]  /*0a70*/  S2R R3, SR_CTAID.X ;  /* 0x0000000000037919 */ /* 0x000ea20000002500 */
[----:B------:R-:W3:Y:S01]  /*0a80*/  LDCU UR4, c[0x0][0x390] ;  /* 0x00007200ff0477ac */ /* 0x000ee20008000800 */
[----:B01----:R-:W-:Y:S01]  /*0a90*/  IADD3 R4, PT, PT, R0, UR5, RZ ;  /* 0x0000000500047c10 */ /* 0x003fe2000fffe0ff */
[----:B------:R0:W-:Y:S01]  /*0aa0*/  STS.U8 [R0+UR5], RZ ;  /* 0x000000ff00007988 */ /* 0x0001e20008000005 */
[----:B--2---:R-:W-:Y:S01]  /*0ab0*/  IMAD R2, R3, UR6, R0 ;  /* 0x0000000603027c24 */ /* 0x004fe2000f8e0200 */
[----:B------:R-:W-:Y:S04]  /*0ac0*/  BAR.SYNC.DEFER_BLOCKING 0x0 ;  /* 0x0000000000007b1d */ /* 0x000fe80000010000 */
[----:B---3--:R-:W-:-:S13]  /*0ad0*/  ISETP.GE.AND P1, PT, R2, UR4, PT ;  /* 0x0000000402007c0c */ /* 0x008fda000bf26270 */
[----:B0-----:R-:W-:Y:S05]  /*0ae0*/  @P1 EXIT ;  /* 0x000000000000194d */ /* 0x001fea0003800000 */
[----:B------:R-:W-:Y:S01]  /*0af0*/  UISETP.GE.AND UP0, UPT, UR7, 0x1, UPT ;  /* 0x000000010700788c */ /* 0x000fe2000bf06270 */
[----:B------:R-:W-:-:S08]  /*0b00*/  IMAD.MOV.U32 R5, RZ, RZ, RZ ;  /* 0x000000ffff057224 */ /* 0x000fd000078e00ff */
[----:B------:R-:W-:Y:S05]  /*0b10*/  BRA.U !UP0, `(.L_x_13) ;  /* 0x0000000d08247547 */ /* 0x000fea000b800000 */
[----:B------:R-:W0:Y:S02]  /*0b20*/  LDCU UR4, c[0x3][URZ] ;  /* 0x00c00000ff0477ac */ /* 0x000e240008000800 */
[----:B0-----:R-:W-:Y:S01]  /*0b30*/  MOV R6, UR4 ;  /* 0x0000000400067c02 */ /* 0x001fe20008000f00 */
[----:B------:R-:W-:Y:S06]  /*0b40*/  @!P0 BRA `(.L_x_14) ;  /* 0x0000000800248947 */ /* 0x000fec0003800000 */
[----:B------:R-:W0:Y:S01]  /*0b50*/  LDCU.64 UR12, c[0x0][0x380] ;  /* 0x00007000ff0c77ac */ /* 0x000e220008000a00 */
[----:B------:R-:W-:Y:S01]  /*0b60*/  IMAD R7, R2, R13, RZ ;  /* 0x0000000d02077224 */ /* 0x000fe200078e02ff */
[C---:B------:R-:W-:Y:S01]  /*0b70*/  LOP3.LUT R12, R13.reuse, 0x7ffffff8, RZ, 0xc0, !PT ;  /* 0x7ffffff80d0c7812 */ /* 0x040fe200078ec0ff */
[----:B------:R-:W-:Y:S01]  /*0b80*/  HFMA2 R18, -RZ, RZ, 0, 0 ;  /* 0x00000000ff127431 */ /* 0x000fe200000001ff */
[C---:B------:R-:W-:Y:S01]  /*0b90*/  LOP3.LUT R9, R13.reuse, 0x7, RZ, 0xc0, !PT ;  /* 0x000000070d097812 */ /* 0x040fe200078ec0ff */
[----:B------:R-:W-:Y:S01]  /*0ba0*/  IMAD.MOV.U32 R5, RZ, RZ, RZ ;  /* 0x000000ffff057224 */ /* 0x000fe200078e00ff */
[----:B------:R-:W-:Y:S02]  /*0bb0*/  SHF.R.S32.HI R8, RZ, 0x1f, R7 ;  /* 0x0000001fff087819 */ /* 0x000fe40000011407 */
[C---:B------:R-:W-:Y:S01]  /*0bc0*/  LOP3.LUT R10, R13.reuse, 0x3, RZ, 0xc0, !PT ;  /* 0x000000030d0a7812 */ /* 0x040fe200078ec0ff */
[----:B------:R-:W-:Y:S01]  /*0bd0*/  IMAD.SHL.U32 R13, R13, 0x4, RZ ;  /* 0x000000040d0d7824 */ /* 0x000fe200078e00ff */
[----:B------:R-:W-:-:S02]  /*0be0*/  IADD3 R19, PT, PT, -R12, RZ, RZ ;  /* 0x000000ff0c137210 */ /* 0x000fc40007ffe1ff */
[----:B0-----:R-:W-:-:S04]  /*0bf0*/  LEA R11, P0, R7, UR12, 0x2 ;  /* 0x0000000c070b7c11 */ /* 0x001fc8000f8010ff */
[----:B------:R-:W-:Y:S02]  /*0c00*/  LEA.HI.X R20, R7, UR13, R8, 0x2, P0 ;  /* 0x0000000d07147c11 */ /* 0x000fe400080f1408 */
[----:B------:R-:W-:-:S05]  /*0c10*/  IADD3 R11, P0, PT, R11, 0x10, RZ ;  /* 0x000000100b0b7810 */ /* 0x000fca0007f1e0ff */
[----:B------:R-:W-:-:S08]  /*0c20*/  IMAD.X R20, RZ, RZ, R20, P0 ;  /* 0x000000ffff147224 */ /* 0x000fd000000e0614 */
.L_x_19:
[----:B------:R-:W0:Y:S01]  /*0c30*/  LDC R21, c[0x0][0x398] ;  /* 0x0000e600ff157b82 */ /* 0x000e220000000800 */
[----:B------:R-:W-:Y:S02]  /*0c40*/  CS2R R22, SRZ ;  /* 0x0000000000167805 */ /* 0x000fe4000001ff00 */
[----:B0-----:R-:W-:-:S13]  /*0c50*/  ISETP.GE.U32.AND P0, PT, R21, 0x8, PT ;  /* 0x000000081500780c */ /* 0x001fda0003f06070 */
[----:B------:R-:W-:Y:S05]  /*0c60*/  @!P0 BRA `(.L_x_15) ;  /* 0x0000000000c88947 */ /* 0x000fea0003800000 */
[----:B------:R-:W0:Y:S01]  /*0c70*/  S2R R15, SR_CgaCtaId ;  /* 0x00000000000f7919 */ /* 0x000e220000008800 */
[----:B------:R-:W-:Y:S01]  /*0c80*/  MOV R14, 0x400 ;  /* 0x00000400000e7802 */ /* 0x000fe20000000f00 */
[----:B------:R-:W-:Y:S01]  /*0c90*/  IMAD.MOV.U32 R23, RZ, RZ, RZ ;  /* 0x000000ffff177224 */ /* 0x000fe200078e00ff */
[----:B------:R-:W-:Y:S02]  /*0ca0*/  MOV R22, R11 ;  /* 0x0000000b00167202 */ /* 0x000fe40000000f00 */
[----:B------:R-:W-:Y:S02]  /*0cb0*/  MOV R16, R19 ;  /* 0x0000001300107202 */ /* 0x000fe40000000f00 */
[----:B0-----:R-:W-:Y:S01]  /*0cc0*/  LEA R14, R15, R14, 0x18 ;  /* 0x0000000e0f0e7211 */ /* 0x001fe200078ec0ff */
[----:B------:R-:W-:-:S03]  /*0cd0*/  IMAD.MOV.U32 R15, RZ, RZ, R20 ;  /* 0x000000ffff0f7224 */ /* 0x000fc600078e0014 */
[----:B------:R-:W-:-:S05]  /*0ce0*/  IADD3 R14, PT, PT, R14, UR6, RZ ;  /* 0x000000060e0e7c10 */ /* 0x000fca000fffe0ff */
[----:B------:R-:W-:-:S04]  /*0cf0*/  IMAD R14, R13, R18, R14 ;  /* 0x000000120d0e7224 */ /* 0x000fc800078e020e */
[----:B------:R-:W-:-:S07]  /*0d00*/  VIADD R17, R14, 0x10 ;  /* 0x000000100e117836 */ /* 0x000fce0000000000 */
.L_x_16:
[----:B------:R-:W-:Y:S01]  /*0d10*/  MOV R14, R22 ;  /* 0x00000016000e7202 */ /* 0x000fe20000000f00 */
[----:B------:R-:W0:Y:S04]  /*0d20*/  LDS R27, [R17+-0x10] ;  /* 0xfffff000111b7984 */ /* 0x000e280000000800 */
[----:B------:R-:W0:Y:S04]  /*0d30*/  LDG.E R26, desc[UR10][R14.64+-0x10] ;  /* 0xfffff00a0e1a7981 */ /* 0x000e28000c1e1900 */
[----:B------:R-:W2:Y:S04]  /*0d40*/  LDG.E R25, desc[UR10][R14.64+-0xc] ;  /* 0xfffff40a0e197981 */ /* 0x000ea8000c1e1900 */
[----:B------:R-:W3:Y:S04]  /*0d50*/  LDG.E R24, desc[UR10][R14.64+-0x8] ;  /* 0xfffff80a0e187981 */ /* 0x000ee8000c1e1900 */
[----:B------:R-:W4:Y:S04]  /*0d60*/  LDG.E R22, desc[UR10][R14.64+-0x4] ;  /* 0xfffffc0a0e167981 */ /* 0x000f28000c1e1900 */
[----:B------:R-:W-:Y:S01]  /*0d70*/  LDS R28, [R17] ;  /* 0x00000000111c7984 */ /* 0x000fe20000000800 */
[----:B0-----:R-:W-:-:S03]  /*0d80*/  FADD R26, R26, -R27 ;  /* 0x8000001b1a1a7221 */ /* 0x001fc60000000000 */
[----:B------:R-:W-:Y:S01]  /*0d90*/  LDS R27, [R17+0x8] ;  /* 0x00000800111b7984 */ /* 0x000fe20000000800 */
[----:B------:R-:W-:-:S03]  /*0da0*/  FFMA R23, R26, R26, R23 ;  /* 0x0000001a1a177223 */ /* 0x000fc60000000017 */
[----:B------:R-:W2:Y:S02]  /*0db0*/  LDS R26, [R17+-0xc] ;  /* 0xfffff400111a7984 */ /* 0x000ea40000000800 */
[----:B--2---:R-:W-:Y:S02]  /*0dc0*/  FADD R26, R25, -R26 ;  /* 0x8000001a191a7221 */ /* 0x004fe40000000000 */
[----:B------:R-:W3:Y:S02]  /*0dd0*/  LDS R25, [R17+-0x8] ;  /* 0xfffff80011197984 */ /* 0x000ee40000000800 */
[----:B------:R-:W-:Y:S02]  /*0de0*/  FFMA R26, R26, R26, R23 ;  /* 0x0000001a1a1a7223 */ /* 0x000fe40000000017 */
[----:B------:R-:W2:Y:S01]  /*0df0*/  LDG.E R23, desc[UR10][R14.64] ;  /* 0x0000000a0e177981 */ /* 0x000ea2000c1e1900 */
[----:B---3--:R-:W-:-:S03]  /*0e00*/  FADD R25, R24, -R25 ;  /* 0x8000001918197221 */ /* 0x008fc60000000000 */
[----:B------:R-:W3:Y:S01]  /*0e10*/  LDG.E R24, desc[UR10][R14.64+0x4] ;  /* 0x0000040a0e187981 */ /* 0x000ee2000c1e1900 */
[----:B------:R-:W-:-:S03]  /*0e20*/  FFMA R26, R25, R25, R26 ;  /* 0x00000019191a7223 */ /* 0x000fc6000000001a */
[----:B------:R-:W4:Y:S02]  /*0e30*/  LDS R25, [R17+-0x4] ;  /* 0xfffffc0011197984 */ /* 0x000f240000000800 */
[----:B----4-:R-:W-:Y:S02]  /*0e40*/  FADD R25, R22, -R25 ;  /* 0x8000001916197221 */ /* 0x010fe40000000000 */
[----:B------:R-:W4:Y:S02]  /*0e50*/  LDG.E R22, desc[UR10][R14.64+0x8] ;  /* 0x0000080a0e167981 */ /* 0x000f24000c1e1900 */
[----:B------:R-:W-:Y:S02]  /*0e60*/  FFMA R26, R25, R25, R26 ;  /* 0x00000019191a7223 */ /* 0x000fe4000000001a */
[----:B------:R-:W5:Y:S01]  /*0e70*/  LDG.E R25, desc[UR10][R14.64+0xc] ;  /* 0x00000c0a0e197981 */ /* 0x000f62000c1e1900 */
[----:B------:R-:W-:-:S05]  /*0e80*/  VIADD R16, R16, 0x8 ;  /* 0x0000000810107836 */ /* 0x000fca0000000000 */
[----:B------:R-:W-:Y:S01]  /*0e90*/  ISETP.NE.AND P0, PT, R16, RZ, PT ;  /* 0x000000ff1000720c */ /* 0x000fe20003f05270 */
[----:B--2---:R-:W-:-:S04]  /*0ea0*/  FADD R23, R23, -R28 ;  /* 0x8000001c17177221 */ /* 0x004fc80000000000 */
[----:B------:R-:W-:Y:S02]  /*0eb0*/  FFMA R26, R23, R23, R26 ;  /* 0x00000017171a7223 */ /* 0x000fe4000000001a */
[----:B------:R-:W3:Y:S02]  /*0ec0*/  LDS R23, [R17+0x4] ;  /* 0x0000040011177984 */ /* 0x000ee40000000800 */
[----:B---3--:R-:W-:Y:S02]  /*0ed0*/  FADD R23, R24, -R23 ;  /* 0x8000001718177221 */ /* 0x008fe40000000000 */
[----:B------:R0:W5:Y:S02]  /*0ee0*/  LDS R24, [R17+0xc] ;  /* 0x00000c0011187984 */ /* 0x0001640000000800 */
[----:B------:R-:W-:Y:S01]  /*0ef0*/  FFMA R26, R23, R23, R26 ;  /* 0x00000017171a7223 */ /* 0x000fe2000000001a */
[----:B0-----:R-:W-:Y:S02]  /*0f00*/  VIADD R17, R17, 0x20 ;  /* 0x0000002011117836 */ /* 0x001fe40000000000 */
[----:B----4-:R-:W-:Y:S01]  /*0f10*/  FADD R27, R22, -R27 ;  /* 0x8000001b161b7221 */ /* 0x010fe20000000000 */
[----:B------:R-:W-:-:S03]  /*0f20*/  IADD3 R22, P1, PT, R14, 0x20, RZ ;  /* 0x000000200e167810 */ /* 0x000fc60007f3e0ff */
[----:B------:R-:W-:Y:S01]  /*0f30*/  FFMA R26, R27, R27, R26 ;  /* 0x0000001b1b1a7223 */ /* 0x000fe2000000001a */
[----:B-----5:R-:W-:Y:S01]  /*0f40*/  FADD R25, R25, -R24 ;  /* 0x8000001819197221 */ /* 0x020fe20000000000 */
[----:B------:R-:W-:-:S03]  /*0f50*/  IADD3.X R15, PT, PT, RZ, R15, RZ, P1, !PT ;  /* 0x0000000fff0f7210 */ /* 0x000fc60000ffe4ff */
[----:B------:R-:W-:Y:S01]  /*0f60*/  FFMA R23, R25, R25, R26 ;  /* 0x0000001919177223 */ /* 0x000fe2000000001a */
[----:B------:R-:W-:Y:S06]  /*0f70*/  @P0 BRA `(.L_x_16) ;  /* 0xfffffffc00640947 */ /* 0x000fec000383ffff */
[----:B------:R-:W-:-:S07]  /*0f80*/  MOV R22, R12 ;  /* 0x0000000c00167202 */ /* 0x000fce0000000f00 */
.L_x_15:
[----:B------:R-:W-:-:S13]  /*0f90*/  ISETP.NE.AND P0, PT, R9, RZ, PT ;  /* 0x000000ff0900720c */ /* 0x000fda0003f05270 */
[----:B------:R-:W-:Y:S05]  /*0fa0*/  @!P0 BRA `(.L_x_17) ;  /* 0x0000000000e88947 */ /* 0x000fea0003800000 */
[----:B------:R-:W-:Y:S01]  /*0fb0*/  VIADD R14, R9, 0xffffffff ;  /* 0xffffffff090e7836 */ /* 0x000fe20000000000 */
[----:B------:R-:W-:-:S04]  /*0fc0*/  ISETP.NE.AND P1, PT, R10, RZ, PT ;  /* 0x000000ff0a00720c */ /* 0x000fc80003f25270 */
[----:B------:R-:W-:-:S13]  /*0fd0*/  ISETP.GE.U32.AND P0, PT, R14, 0x3, PT ;  /* 0x000000030e00780c */ /* 0x000fda0003f06070 */
[----:B------:R-:W-:Y:S05]  /*0fe0*/  @!P0 BRA `(.L_x_18) ;  /* 0x0000000000608947 */ /* 0x000fea0003800000 */
[----:B------:R-:W0:Y:S01]  /*0ff0*/  LDCU.64 UR12, c[0x0][0x380] ;  /* 0x00007000ff0c77ac */ /* 0x000e220008000a00 */
[----:B------:R-:W-:-:S04]  /*1000*/  IADD3 R15, P0, PT, R7, R22, RZ ;  /* 0x00000016070f7210 */ /* 0x000fc80007f1e0ff */
[----:B------:R-:W-:Y:S02]  /*1010*/  IADD3.X R16, PT, PT, RZ, R8, RZ, P0, !PT ;  /* 0x00000008ff107210 */ /* 0x000fe400007fe4ff */
[----:B0-----:R-:W-:-:S04]  /*1020*/  LEA R14, P0, R15, UR12, 0x2 ;  /* 0x0000000c0f0e7c11 */ /* 0x001fc8000f8010ff */
[----:B------:R-:W-:-:S05]  /*1030*/  LEA.HI.X R15, R15, UR13, R16, 0x2, P0 ;  /* 0x0000000d0f0f7c11 */ /* 0x000fca00080f1410 */
[----:B------:R-:W2:Y:S04]  /*1040*/  LDG.E R25, desc[UR10][R14.64] ;  /* 0x0000000a0e197981 */ /* 0x000ea8000c1e1900 */
[----:B------:R-:W3:Y:S04]  /*1050*/  LDG.E R17, desc[UR10][R14.64+0x4] ;  /* 0x0000040a0e117981 */ /* 0x000ee8000c1e1900 */
[----:B------:R-:W4:Y:S04]  /*1060*/  LDG.E R16, desc[UR10][R14.64+0x8] ;  /* 0x0000080a0e107981 */ /* 0x000f28000c1e1900 */
[----:B------:R-:W5:Y:S01]  /*1070*/  LDG.E R24, desc[UR10][R14.64+0xc] ;  /* 0x00000c0a0e187981 */ /* 0x000f62000c1e1900 */
[----:B------:R-:W-:-:S02]  /*1080*/  IMAD R26, R18, R21, R22 ;  /* 0x00000015121a7224 */ /* 0x000fc400078e0216 */
[----:B------:R-:W-:-:S03]  /*1090*/  VIADD R22, R22, 0x4 ;  /* 0x0000000416167836 */ /* 0x000fc60000000000 */
[----:B------:R-:W-:-:S05]  /*10a0*/  LEA R26, R26, UR8, 0x2 ;  /* 0x000000081a1a7c11 */ /* 0x000fca000f8e10ff */
[----:B------:R-:W2:Y:S04]  /*10b0*/  LDS R28, [R26] ;  /* 0x000000001a1c7984 */ /* 0x000ea80000000800 */
[----:B------:R-:W4:Y:S04]  /*10c0*/  LDS R27, [R26+0x8] ;  /* 0x000008001a1b7984 */ /* 0x000f280000000800 */
[----:B------:R-:W5:Y:S01]  /*10d0*/  LDS R29, [R26+0xc] ;  /* 0x00000c001a1d7984 */ /* 0x000f620000000800 */
[----:B--2---:R-:W-:-:S03]  /*10e0*/  FADD R28, R25, -R28 ;  /* 0x8000001c191c7221 */ /* 0x004fc60000000000 */
[----:B------:R-:W3:Y:S01]  /*10f0*/  LDS R25, [R26+0x4] ;  /* 0x000004001a197984 */ /* 0x000ee20000000800 */
[----:B------:R-:W-:Y:S01]  /*1100*/  FFMA R23, R28, R28, R23 ;  /* 0x0000001c1c177223 */ /* 0x000fe20000000017 */
[----:B----4-:R-:W-:Y:S01]  /*1110*/  FADD R16, R16, -R27 ;  /* 0x8000001b10107221 */ /* 0x010fe20000000000 */
[----:B-----5:R-:W-:Y:S01]  /*1120*/  FADD R24, R24, -R29 ;  /* 0x8000001d18187221 */ /* 0x020fe20000000000 */
[----:B---3--:R-:W-:-:S04]  /*1130*/  FADD R28, R17, -R25 ;  /* 0x80000019111c7221 */ /* 0x008fc80000000000 */
[----:B------:R-:W-:-:S04]  /*1140*/  FFMA R23, R28, R28, R23 ;  /* 0x0000001c1c177223 */ /* 0x000fc80000000017 */
[----:B------:R-:W-:-:S04]  /*1150*/  FFMA R23, R16, R16, R23 ;  /* 0x0000001010177223 */ /* 0x000fc80000000017 */
[----:B------:R-:W-:-:S07]  /*1160*/  FFMA R23, R24, R24, R23 ;  /* 0x0000001818177223 */ /* 0x000fce0000000017 */
.L_x_18:
[----:B------:R-:W-:Y:S05]  /*1170*/  @!P1 BRA `(.L_x_17) ;  /* 0x0000000000749947 */ /* 0x000fea0003800000 */
[----:B------:R-:W-:-:S13]  /*1180*/  ISETP.NE.AND P0, PT, R10, 0x1, PT ;  /* 0x000000010a00780c */ /* 0x000fda0003f05270 */
[----:B------:R-:W0:Y:S01]  /*1190*/  @P0 LDC.64 R14, c[0x0][0x380] ;  /* 0x0000e000ff0e0b82 */ /* 0x000e220000000a00 */
[----:B------:R-:W-:-:S04]  /*11a0*/  @P0 IADD3 R16, P1, PT, R7, R22, RZ ;  /* 0x0000001607100210 */ /* 0x000fc80007f3e0ff */
[----:B------:R-:W-:Y:S02]  /*11b0*/  @P0 IADD3.X R17, PT, PT, RZ, R8, RZ, P1, !PT ;  /* 0x00000008ff110210 */ /* 0x000fe40000ffe4ff */
[----:B0-----:R-:W-:-:S04]  /*11c0*/  @P0 LEA R14, P1, R16, R14, 0x2 ;  /* 0x0000000e100e0211 */ /* 0x001fc800078210ff */
[----:B------:R-:W-:Y:S02]  /*11d0*/  @P0 LEA.HI.X R15, R16, R15, R17, 0x2, P1 ;  /* 0x0000000f100f0211 */ /* 0x000fe400008f1411 */
[----:B------:R-:W-:Y:S01]  /*11e0*/  LOP3.LUT P1, RZ, R21, 0x1, RZ, 0xc0, !PT ;  /* 0x0000000115ff7812 */ /* 0x000fe2000782c0ff */
[-C--:B------:R-:W-:Y:S02]  /*11f0*/  @P0 IMAD R24, R18, R21.reuse, R22 ;  /* 0x0000001512180224 */ /* 0x080fe400078e0216 */
[----:B------:R-:W2:Y:S01]  /*1200*/  @P0 LDG.E R26, desc[UR10][R14.64] ;  /* 0x0000000a0e1a0981 */ /* 0x000ea2000c1e1900 */
[----:B------:R-:W-:Y:S02]  /*1210*/  @P0 VIADD R22, R22, 0x2 ;  /* 0x0000000216160836 */ /* 0x000fe40000000000 */
[----:B------:R-:W-:Y:S01]  /*1220*/  @P0 LEA R24, R24, UR8, 0x2 ;  /* 0x0000000818180c11 */ /* 0x000fe2000f8e10ff */
[----:B------:R-:W3:Y:S04]  /*1230*/  @P0 LDG.E R25, desc[UR10][R14.64+0x4] ;  /* 0x0000040a0e190981 */ /* 0x000ee8000c1e1900 */
[----:B------:R-:W2:Y:S02]  /*1240*/  @P0 LDS R29, [R24] ;  /* 0x00000000181d0984 */ /* 0x000ea40000000800 */
[----:B------:R-:W0:Y:S01]  /*1250*/  @P1 LDC.64 R16, c[0x0][0x380] ;  /* 0x0000e000ff101b82 */ /* 0x000e220000000a00 */
[----:B------:R-:W-:Y:S01]  /*1260*/  @P1 IADD3 R27, P2, PT, R7, R22, RZ ;  /* 0x00000016071b1210 */ /* 0x000fe20007f5e0ff */
[----:B------:R-:W-:Y:S01]  /*1270*/  @P1 IMAD R21, R18, R21, R22 ;  /* 0x0000001512151224 */ /* 0x000fe200078e0216 */
[----:B------:R-:W3:Y:S02]  /*1280*/  @P0 LDS R24, [R24+0x4] ;  /* 0x0000040018180984 */ /* 0x000ee40000000800 */
[----:B------:R-:W-:-:S02]  /*1290*/  @P1 IADD3.X R28, PT, PT, RZ, R8, RZ, P2, !PT ;  /* 0x00000008ff1c1210 */ /* 0x000fc400017fe4ff */
[----:B0-----:R-:W-:-:S04]  /*12a0*/  @P1 LEA R16, P3, R27, R16, 0x2 ;  /* 0x000000101b101211 */ /* 0x001fc800078610ff */
[----:B------:R-:W-:-:S05]  /*12b0*/  @P1 LEA.HI.X R17, R27, R17, R28, 0x2, P3 ;  /* 0x000000111b111211 */ /* 0x000fca00018f141c */
[----:B------:R-:W4:Y:S01]  /*12c0*/  @P1 LDG.E R16, desc[UR10][R16.64] ;  /* 0x0000000a10101981 */ /* 0x000f22000c1e1900 */
[----:B------:R-:W-:-:S06]  /*12d0*/  @P1 LEA R21, R21, UR8, 0x2 ;  /* 0x0000000815151c11 */ /* 0x000fcc000f8e10ff */
[----:B------:R-:W4:Y:S01]  /*12e0*/  @P1 LDS R21, [R21] ;  /* 0x0000000015151984 */ /* 0x000f220000000800 */
[----:B--2---:R-:W-:Y:S01]  /*12f0*/  @P0 FADD R26, R26, -R29 ;  /* 0x8000001d1a1a0221 */ /* 0x004fe20000000000 */
[----:B---3--:R-:W-:-:S03]  /*1300*/  @P0 FADD R25, R25, -R24 ;  /* 0x8000001819190221 */ /* 0x008fc60000000000 */
[----:B------:R-:W-:-:S04]  /*1310*/  @P0 FFMA R26, R26, R26, R23 ;  /* 0x0000001a1a1a0223 */ /* 0x000fc80000000017 */
[----:B------:R-:W-:Y:S01]  /*1320*/  @P0 FFMA R23, R25, R25, R26 ;  /* 0x0000001919170223 */ /* 0x000fe2000000001a */
[----:B----4-:R-:W-:-:S04]  /*1330*/  @P1 FADD R14, R16, -R21 ;  /* 0x80000015100e1221 */ /* 0x010fc80000000000 */
[----:B------:R-:W-:-:S07]  /*1340*/  @P1 FFMA R23, R14, R14, R23 ;  /* 0x0000000e0e171223 */ /* 0x000fce0000000017 */
.L_x_17:
[----:B------:R-:W0:Y:S01]  /*1350*/  LDCU UR4, c[0x0][0x394] ;  /* 0x00007280ff0477ac */ /* 0x000e220008000800 */
[----:B------:R-:W-:Y:S01]  /*1360*/  VIADD R14, R18, 0x1 ;  /* 0x00000001120e7836 */ /* 0x000fe20000000000 */
[----:B------:R-:W-:-:S04]  /*1370*/  FSETP.GEU.AND P0, PT, R23, R6, PT ;  /* 0x000000061700720b */ /* 0x000fc80003f0e000 */
[----:B------:R-:W-:Y:S02]  /*1380*/  FSEL R6, R23, R6, !P0 ;  /* 0x0000000617067208 */ /* 0x000fe40004000000 */
[----:B------:R-:W-:Y:S02]  /*1390*/  SEL R5, R18, R5, !P0 ;  /* 0x0000000512057207 */ /* 0x000fe40004000000 */
[----:B0-----:R-:W-:-:S13]  /*13a0*/  ISETP.NE.AND P1, PT, R14, UR4, PT ;  /* 0x000000040e007c0c */ /* 0x001fda000bf25270 */
[----:B------:R-:W-:Y:S05]  /*13b0*/  @!P1 BRA `(.L_x_13) ;  /* 0x0000000000fc9947 */ /* 0x000fea0003800000 */
[----:B------:R-:W-:Y:S01]  /*13c0*/  MOV R18, R14 ;  /* 0x0000000e00127202 */ /* 0x000fe20000000f00 */
[----:B------:R-:W-:Y:S06]  /*13d0*/  BRA `(.L_x_19) ;  /* 0xfffffff800147947 */ /* 0x000fec000383ffff */
.L_x_14:
[----:B------:R-:W-:Y:S01]  /*13e0*/  UISETP.GE.U32.AND UP0, UPT, UR7, 0x4, UPT ;  /* 0x000000040700788c */ /* 0x000fe2000bf06070 */
[----:B------:R-:W-:Y:S02]  /*13f0*/  HFMA2 R5, -RZ, RZ, 0, 0 ;  /* 0x00000000ff057431 */ /* 0x000fe400000001ff */
[----:B------:R-:W-:Y:S01]  /*1400*/  IMAD.MOV.U32 R8, RZ, RZ, RZ ;  /* 0x000000ffff087224 */ /* 0x000fe200078e00ff */
[----:B------:R-:W-:-:S05]  /*1410*/  ULOP3.LUT UR8, UR7, 0x3, URZ, 0xc0, !UPT ;  /* 0x0000000307087892 */ /* 0x000fca000f8ec0ff */
[----:B------:R-:W-:Y:S07]  /*1420*/  BRA.U !UP0, `(.L_x_20) ;  /* 0x0000000108b87547 */ /* 0x000fee000b800000 */
[----:B------:R-:W-:Y:S01]  /*1430*/  ULOP3.LUT UR4, UR7, 0x7ffffffc, URZ, 0xc0, !UPT ;  /* 0x7ffffffc07047892 */ /* 0x000fe2000f8ec0ff */
[----:B------:R-:W-:Y:S01]  /*1440*/  IMAD.MOV.U32 R7, RZ, RZ, RZ ;  /* 0x000000ffff077224 */ /* 0x000fe200078e00ff */
[----:B------:R-:W-:Y:S02]  /*1450*/  MOV R5, RZ ;  /* 0x000000ff00057202 */ /* 0x000fe40000000f00 */
[----:B------:R-:W-:Y:S02]  /*1460*/  UISETP.GT.AND UP0, UPT, UR4, URZ, UPT ;  /* 0x000000ff0400728c */ /* 0x000fe4000bf04270 */
[----:B------:R-:W-:-:S07]  /*1470*/  IMAD.U32 R8, RZ, RZ, UR4 ;  /* 0x00000004ff087e24 */ /* 0x000fce000f8e00ff */
[----:B------:R-:W-:Y:S05]  /*1480*/  BRA.U !UP0, `(.L_x_21) ;  /* 0x0000000108887547 */ /* 0x000fea000b800000 */
[----:B------:R-:W-:Y:S02]  /*1490*/  IADD3 R9, PT, PT, R8, -R7, RZ ;  /* 0x8000000708097210 */ /* 0x000fe40007ffe0ff */
[----:B------:R-:W-:Y:S02]  /*14a0*/  PLOP3.LUT P0, PT, PT, PT, PT, 0x80, 0x8 ;  /* 0x000000000008781c */ /* 0x000fe40003f0f070 */
[----:B------:R-:W-:-:S13]  /*14b0*/  ISETP.GT.AND P1, PT, R9, 0xc, PT ;  /* 0x0000000c0900780c */ /* 0x000fda0003f24270 */
[----:B------:R-:W-:Y:S05]  /*14c0*/  @!P1 BRA `(.L_x_22) ;  /* 0x0000000000449947 */ /* 0x000fea0003800000 */
[----:B------:R-:W-:Y:S01]  /*14d0*/  PLOP3.LUT P0, PT, PT, PT, PT, 0x8, 0x80 ;  /* 0x000000000080781c */ /* 0x000fe20003f0e170 */
[----:B------:R-:W-:-:S12]  /*14e0*/  VIADD R10, R8, 0xfffffff4 ;  /* 0xfffffff4080a7836 */ /* 0x000fd80000000000 */
.L_x_23:
[----:B------:R-:W-:-:S04]  /*14f0*/  FSETP.GT.AND P2, PT, R6, RZ, PT ;  /* 0x000000ff0600720b */ /* 0x000fc80003f44000 */
[----:B------:R-:W-:Y:S02]  /*1500*/  FSEL R6, R6, RZ, !P2 ;  /* 0x000000ff06067208 */ /* 0x000fe40005000000 */
[----:B------:R-:W-:Y:S02]  /*1510*/  SEL R5, R7, R5, P2 ;  /* 0x0000000507057207 */ /* 0x000fe40001000000 */
[----:B------:R-:W-:-:S04]  /*1520*/  FSETP.GT.AND P3, PT, R6, RZ, PT ;  /* 0x000000ff0600720b */ /* 0x000fc80003f64000 */
[----:B------:R-:W-:-:S04]  /*1530*/  FSEL R6, R6, RZ, !P3 ;  /* 0x000000ff06067208 */ /* 0x000fc80005800000 */
[----:B------:R-:W-:-:S04]  /*1540*/  FSETP.GT.AND P4, PT, R6, RZ, PT ;  /* 0x000000ff0600720b */ /* 0x000fc80003f84000 */
[----:B------:R-:W-:Y:S02]  /*1550*/  FSEL R6, R6, RZ, !P4 ;  /* 0x000000ff06067208 */ /* 0x000fe40006000000 */
[----:B------:R-:W-:Y:S02]  /*1560*/  @P3 IADD3 R5, PT, PT, R7, 0x4, RZ ;  /* 0x0000000407053810 */ /* 0x000fe40007ffe0ff */
[----:B------:R-:W-:-:S04]  /*1570*/  FSETP.GT.AND P1, PT, R6, RZ, PT ;  /* 0x000000ff0600720b */ /* 0x000fc80003f24000 */
[----:B------:R-:W-:Y:S01]  /*1580*/  FSEL R6, R6, RZ, !P1 ;  /* 0x000000ff06067208 */ /* 0x000fe20004800000 */
[----:B------:R-:W-:-:S08]  /*1590*/  @P4 VIADD R5, R7, 0x8 ;  /* 0x0000000807054836 */ /* 0x000fd00000000000 */
[C---:B------:R-:W-:Y:S01]  /*15a0*/  @P1 IADD3 R5, PT, PT, R7.reuse, 0xc, RZ ;  /* 0x0000000c07051810 */ /* 0x040fe20007ffe0ff */
[----:B------:R-:W-:-:S05]  /*15b0*/  VIADD R7, R7, 0x10 ;  /* 0x0000001007077836 */ /* 0x000fca0000000000 */
[----:B------:R-:W-:-:S13]  /*15c0*/  ISETP.GE.AND P2, PT, R7, R10, PT ;  /* 0x0000000a0700720c */ /* 0x000fda0003f46270 */
[----:B------:R-:W-:Y:S05]  /*15d0*/  @!P2 BRA `(.L_x_23) ;  /* 0xfffffffc00c4a947 */ /* 0x000fea000383ffff */
.L_x_22:
[----:B------:R-:W-:-:S04]  /*15e0*/  IADD3 R9, PT, PT, R8, -R7, RZ ;  /* 0x8000000708097210 */ /* 0x000fc80007ffe0ff */
[----:B------:R-:W-:-:S13]  /*15f0*/  ISETP.GT.AND P1, PT, R9, 0x4, PT ;  /* 0x000000040900780c */ /* 0x000fda0003f24270 */
[----:B------:R-:W-:Y:S05]  /*1600*/  @!P1 BRA `(.L_x_24) ;  /* 0x0000000000209947 */ /* 0x000fea0003800000 */
[C---:B------:R-:W-:Y:S02]  /*1610*/  FSETP.GT.AND P1, PT, R6.reuse, RZ, PT ;  /* 0x000000ff0600720b */ /* 0x040fe40003f24000 */
[----:B------:R-:W-:Y:S02]  /*1620*/  PLOP3.LUT P0, PT, PT, PT, PT, 0x8, 0x80 ;  /* 0x000000000080781c */ /* 0x000fe40003f0e170 */
[----:B------:R-:W-:Y:S02]  /*1630*/  FSEL R6, R6, RZ, !P1 ;  /* 0x000000ff06067208 */ /* 0x000fe40004800000 */
[----:B------:R-:W-:Y:S02]  /*1640*/  SEL R5, R7, R5, P1 ;  /* 0x0000000507057207 */ /* 0x000fe40000800000 */
[----:B------:R-:W-:-:S04]  /*1650*/  FSETP.GT.AND P2, PT, R6, RZ, PT ;  /* 0x000000ff0600720b */ /* 0x000fc80003f44000 */
[----:B------:R-:W-:-:S09]  /*1660*/  FSEL R6, R6, RZ, !P2 ;  /* 0x000000ff06067208 */ /* 0x000fd20005000000 */
[C---:B------:R-:W-:Y:S01]  /*1670*/  @P2 VIADD R5, R7.reuse, 0x4 ;  /* 0x0000000407052836 */ /* 0x040fe20000000000 */
[----:B------:R-:W-:-:S07]  /*1680*/  IADD3 R7, PT, PT, R7, 0x8, RZ ;  /* 0x0000000807077810 */ /* 0x000fce0007ffe0ff */
.L_x_24:
[----:B------:R-:W-:-:S13]  /*1690*/  ISETP.NE.OR P0, PT, R7, R8, P0 ;  /* 0x000000080700720c */ /* 0x000fda0000705670 */
[----:B------:R-:W-:Y:S05]  /*16a0*/  @!P0 BRA `(.L_x_20) ;  /* 0x0000000000188947 */ /* 0x000fea0003800000 */
.L_x_21:
[----:B------:R-:W-:-:S04]  /*16b0*/  FSETP.GT.AND P1, PT, R6, RZ, PT ;  /* 0x000000ff0600720b */ /* 0x000fc80003f24000 */
[C---:B------:R-:W-:Y:S01]  /*16c0*/  SEL R5, R7.reuse, R5, P1 ;  /* 0x0000000507057207 */ /* 0x040fe20000800000 */
[----:B------:R-:W-:Y:S01]  /*16d0*/  VIADD R7, R7, 0x4 ;  /* 0x0000000407077836 */ /* 0x000fe20000000000 */
[----:B------:R-:W-:-:S04]  /*16e0*/  FSEL R6, R6, RZ, !P1 ;  /* 0x000000ff06067208 */ /* 0x000fc80004800000 */
[----:B------:R-:W-:-:S13]  /*16f0*/  ISETP.NE.AND P0, PT, R7, R8, PT ;  /* 0x000000080700720c */ /* 0x000fda0003f05270 */
[----:B------:R-:W-:Y:S05]  /*1700*/  @P0 BRA `(.L_x_21) ;  /* 0xfffffffc00e80947 */ /* 0x000fea000383ffff */
.L_x_20:
[----:B------:R-:W-:-:S09]  /*1710*/  UISETP.NE.AND UP0, UPT, UR8, URZ, UPT ;  /* 0x000000ff0800728c */ /* 0x000fd2000bf05270 */
[----:B------:R-:W-:Y:S05]  /*1720*/  BRA.U !UP0, `(.L_x_13) ;  /* 0x0000000108207547 */ /* 0x000fea000b800000 */
[----:B------:R-:W-:-:S05]  /*1730*/  UMOV UR4, URZ ;  /* 0x000000ff00047c82 */ /* 0x000fca0008000000 */
.L_x_25:
[----:B------:R-:W-:Y:S01]  /*1740*/  UIADD3 UR4, UPT, UPT, UR4, 0x1, URZ ;  /* 0x0000000104047890 */ /* 0x000fe2000fffe0ff */
[----:B------:R-:W-:-:S03]  /*1750*/  FSETP.GT.AND P0, PT, R6, RZ, PT ;  /* 0x000000ff0600720b */ /* 0x000fc60003f04000 */
[----:B------:R-:W-:Y:S01]  /*1760*/  UISETP.NE.AND UP0, UPT, UR4, UR8, UPT ;  /* 0x000000080400728c */ /* 0x000fe2000bf05270 */
[----:B------:R-:W-:Y:S02]  /*1770*/  SEL R5, R8, R5, P0 ;  /* 0x0000000508057207 */ /* 0x000fe40000000000 */
[----:B------:R-:W-:Y:S02]  /*1780*/  FSEL R6, R6, RZ, !P0 ;  /* 0x000000ff06067208 */ /* 0x000fe40004000000 */
[----:B------:R-:W-:-:S04]  /*1790*/  IADD3 R8, PT, PT, R8, 0x1, RZ ;  /* 0x0000000108087810 */ /* 0x000fc80007ffe0ff */
[----:B------:R-:W-:Y:S05]  /*17a0*/  BRA.U UP0, `(.L_x_25) ;  /* 0xfffffffd00e47547 */ /* 0x000fea000b83ffff */
.L_x_13:
[----:B------:R-:W0:Y:S02]  /*17b0*/  LDC.64 R6, c[0x0][0x3a0] ;  /* 0x0000e800ff067b82 */ /* 0x000e240000000a00 */
[----:B0-----:R-:W-:-:S05]  /*17c0*/  IMAD.WIDE R6, R2, 0x4, R6 ;  /* 0x0000000402067825 */ /* 0x001fca00078e0206 */
[----:B------:R-:W2:Y:S01]  /*17d0*/  LDG.E R2, desc[UR10][R6.64] ;  /* 0x0000000a06027981 */ /* 0x000ea2000c1e1900 */
[----:B------:R-:W-:Y:S01]  /*17e0*/  UISETP.GE.U32.AND UP0, UPT, UR6, 0x2, UPT ;  /* 0x000000020600788c */ /* 0x000fe2000bf06070 */
[----:B------:R-:W-:Y:S02]  /*17f0*/  ISETP.NE.AND P1, PT, R0, RZ, PT ;  /* 0x000000ff0000720c */ /* 0x000fe40003f25270 */
[----:B--2---:R-:W-:Y:S01]  /*1800*/  ISETP.NE.AND P0, PT, R2, R5, PT ;  /* 0x000000050200720c */ /* 0x004fe20003f05270 */
[----:B------:R-:W-:-:S12]  /*1810*/  IMAD.MOV.U32 R2, RZ, RZ, 0x1 ;  /* 0x00000001ff027424 */ /* 0x000fd800078e00ff */
[----:B------:R0:W-:Y:S04]  /*1820*/  @P0 STG.E desc[UR10][R6.64], R5 ;  /* 0x0000000506000986 */ /* 0x0001e8000c10190a */
[----:B------:R0:W-:Y:S01]  /*1830*/  @P0 STS.U8 [R0+UR5], R2 ;  /* 0x0000000200000988 */ /* 0x0001e20008000005 */
[----:B------:R-:W-:Y:S06]  /*1840*/  BAR.SYNC.DEFER_BLOCKING 0x0 ;  /* 0x0000000000007b1d */ /* 0x000fec0000010000 */
[----:B------:R-:W-:Y:S05]  /*1850*/  BRA.U !UP0, `(.L_x_26) ;  /* 0x0000000108287547 */ /* 0x000fea000b800000 */
.L_x_27:
[----:B------:R-:W-:Y:S02]  /*1860*/  USHF.R.U32.HI UR4, URZ, 0x1, UR6 ;  /* 0x00000001ff047899 */ /* 0x000fe40008011606 */
[----:B------:R-:W-:-:S04]  /*1870*/  UISETP.GT.U32.AND UP0, UPT, UR6, 0x3, UPT ;  /* 0x000000030600788c */ /* 0x000fc8000bf04070 */
[----:B------:R-:W-:Y:S01]  /*1880*/  ISETP.GE.U32.AND P0, PT, R0, UR4, PT ;  /* 0x0000000400007c0c */ /* 0x000fe2000bf06070 */
[----:B------:R-:W-:-:S12]  /*1890*/  UMOV UR6, UR4 ;  /* 0x0000000400067c82 */ /* 0x000fd80008000000 */
[----:B0-----:R-:W-:Y:S04]  /*18a0*/  @!P0 LDS.U8 R2, [R4+UR4] ;  /* 0x0000000404028984 */ /* 0x001fe80008000000 */
[----:B-1----:R-:W0:Y:S02]  /*18b0*/  @!P0 LDS.U8 R5, [R0+UR5] ;  /* 0x0000000500058984 */ /* 0x002e240008000000 */
[----:B0-----:R-:W-:-:S05]  /*18c0*/  @!P0 IADD3 R5, PT, PT, R2, R5, RZ ;  /* 0x0000000502058210 */ /* 0x001fca0007ffe0ff */
[----:B------:R1:W-:Y:S01]  /*18d0*/  @!P0 STS.U8 [R0+UR5], R5 ;  /* 0x0000000500008988 */ /* 0x0003e20008000005 */
[----:B------:R-:W-:Y:S06]  /*18e0*/  BAR.SYNC.DEFER_BLOCKING 0x0 ;  /* 0x0000000000007b1d */ /* 0x000fec0000010000 */
[----:B------:R-:W-:Y:S05]  /*18f0*/  BRA.U UP0, `(.L_x_27) ;  /* 0xfffffffd00d87547 */ /* 0x000fea000b83ffff */
.L_x_26:
[----:B------:R-:W-:Y:S05]  /*1900*/  @P1 EXIT ;  /* 0x000000000000194d */ /* 0x000fea0003800000 */
[----:B------:R-:W2:Y:S01]  /*1910*/  S2UR UR5, SR_CgaCtaId ;  /* 0x00000000000579c3 */ /* 0x000ea20000008800 */
[----:B------:R-:W-:-:S07]  /*1920*/  UMOV UR4, 0x400 ;  /* 0x0000040000047882 */ /* 0x000fce0000000000 */
[----:B01----:R-:W0:Y:S01]  /*1930*/  LDC.64 R4, c[0x0][0x3a8] ;  /* 0x0000ea00ff047b82 */ /* 0x003e220000000a00 */
[----:B--2---:R-:W-:Y:S01]  /*1940*/  ULEA UR4, UR5, UR4, 0x18 ;  /* 0x0000000405047291 */ /* 0x004fe2000f8ec0ff */
[----:B0-----:R-:W-:-:S08]  /*1950*/  IMAD.WIDE.U32 R2, R3, 0x4, R4 ;  /* 0x0000000403027825 */ /* 0x001fd000078e0004 */
[----:B------:R-:W0:Y:S04]  /*1960*/  LDS.U8 R7, [UR4] ;  /* 0x00000004ff077984 */ /* 0x000e280008000000 */
[----:B0-----:R-:W-:Y:S01]  /*1970*/  STG.E desc[UR10][R2.64], R7 ;  /* 0x0000000702007986 */ /* 0x001fe2000c10190a */
[----:B------:R-:W-:Y:S05]  /*1980*/  EXIT ;  /* 0x000000000000794d */ /* 0x000fea0003800000 */
.L_x_28:
        /* <DEDUP_REMOVED lines=15> */
.L_x_30:


//--------------------- .nv.shared._Z13compute_deltaPKjiPj --------------------------
	.section	.nv.shared._Z13compute_deltaPKjiPj,"aw",@nobits
	.sectionflags	@""
	.align	16
	.zero		1024


//--------------------- .nv.shared.reserved.0     --------------------------
	.section	.nv.shared.reserved.0,"aw",@nobits
	.weak		__nv_reservedSMEM_offset_0_alias
	.size		__nv_reservedSMEM_offset_0_alias, 0, 64
	.other		__nv_reservedSMEM_offset_0_alias,@"STO_CUDA_RESERVED_SHARED STV_DEFAULT"
__nv_reservedSMEM_offset_0_alias:
	.zero		0
	.zero		64


//--------------------- .nv.shared._Z16compute_clustersPKfS0_iiiPiPj --------------------------
	.section	.nv.shared._Z16compute_clustersPKfS0_iiiPiPj,"aw",@nobits
	.sectionflags	@""
	.align	16
	.zero		1024


//--------------------- .nv.constant0._Z13compute_deltaPKjiPj --------------------------
	.section	.nv.constant0._Z13compute_deltaPKjiPj,"a",@progbits
	.sectionflags	@""
	.align	4
.nv.constant0._Z13compute_deltaPKjiPj:
	.zero		920


//--------------------- .nv.constant0._Z16compute_clustersPKfS0_iiiPiPj --------------------------
	.section	.nv.constant0._Z16compute_clustersPKfS0_iiiPiPj,"a",@progbits
	.sectionflags	@""
	.align	4
.nv.constant0._Z16compute_clustersPKfS0_iiiPiPj:
	.zero		944


//--------------------- SYMBOLS --------------------------

	.type		.nv.reservedSmem.offset0,@object
	.size		.nv.reservedSmem.offset0,0x4
	.type		.nv.reservedSmem.cap,@object
	.size		.nv.reservedSmem.cap,0x4
